//
// Generated by NVIDIA NVVM Compiler
//
// Compiler Build ID: CL-36424714
// Cuda compilation tools, release 13.0, V13.0.88
// Based on NVVM 20.0.0
//

.version 9.0
.target sm_100
.address_size 64

	// .globl	pop_nca_executor_run_batch
.const .align 4 .b8 NHBD[40] = {0, 0, 0, 0, 255, 255, 255, 255, 255, 255, 255, 255, 0, 0, 0, 0, 0, 0, 0, 0, 0, 0, 0, 0, 1, 0, 0, 0, 0, 0, 0, 0, 0, 0, 0, 0, 1};
// _ZZ26pop_nca_executor_run_batchE11s_weights_t has been demoted
// _ZZ26pop_nca_executor_run_batchE8s_biases has been demoted
.extern .shared .align 16 .b8 s_sub[];

.visible .entry pop_nca_executor_run_batch(
	.param .u64 .ptr .align 1 pop_nca_executor_run_batch_param_0,
	.param .u64 .ptr .align 1 pop_nca_executor_run_batch_param_1,
	.param .u64 .ptr .align 1 pop_nca_executor_run_batch_param_2,
	.param .u64 .ptr .align 1 pop_nca_executor_run_batch_param_3,
	.param .u32 pop_nca_executor_run_batch_param_4,
	.param .u32 pop_nca_executor_run_batch_param_5
)
{
	.reg .pred 	%p<86>;
	.reg .b32 	%r<296>;
	.reg .b32 	%f<843>;
	.reg .b64 	%rd<52>;
	// demoted variable
	.shared .align 4 .b8 _ZZ26pop_nca_executor_run_batchE11s_weights_t[1200];
	// demoted variable
	.shared .align 4 .b8 _ZZ26pop_nca_executor_run_batchE8s_biases[24];
	ld.param.u64 	%rd3, [pop_nca_executor_run_batch_param_0];
	ld.param.u64 	%rd4, [pop_nca_executor_run_batch_param_1];
	ld.param.u64 	%rd5, [pop_nca_executor_run_batch_param_2];
	ld.param.u64 	%rd6, [pop_nca_executor_run_batch_param_3];
	ld.param.u32 	%r125, [pop_nca_executor_run_batch_param_4];
	ld.param.u32 	%r126, [pop_nca_executor_run_batch_param_5];
	cvta.to.global.u64 	%rd1, %rd4;
	cvta.to.global.u64 	%rd2, %rd3;
	cvta.to.global.u64 	%rd7, %rd6;
	cvta.to.global.u64 	%rd8, %rd5;
	mov.u32 	%r1, %ctaid.x;
	mul.wide.u32 	%rd9, %r1, 4;
	add.s64 	%rd10, %rd8, %rd9;
	ld.global.nc.u32 	%r2, [%rd10];
	add.s64 	%rd11, %rd7, %rd9;
	ld.global.nc.u32 	%r3, [%rd11];
	mul.lo.s32 	%r4, %r3, %r2;
	mov.u32 	%r5, %tid.x;
	setp.ge.u32 	%p3, %r5, %r4;
	@%p3 bra 	$L__BB0_41;
	mov.u32 	%r6, %ctaid.y;
	mov.u32 	%r127, %nctaid.x;
	mad.lo.s32 	%r128, %r6, %r127, %r1;
	mul.lo.s32 	%r129, %r128, %r126;
	mul.lo.s32 	%r7, %r129, 10;
	mul.lo.s32 	%r8, %r4, 10;
	setp.lt.s32 	%p4, %r4, 1;
	@%p4 bra 	$L__BB0_8;
	max.s32 	%r131, %r8, %r4;
	sub.s32 	%r132, %r131, %r4;
	setp.ne.s32 	%p5, %r132, 0;
	selp.u32 	%r133, 1, 0, %p5;
	selp.s32 	%r134, -1, 0, %p5;
	add.s32 	%r135, %r132, %r134;
	div.u32 	%r136, %r135, %r4;
	add.s32 	%r137, %r136, %r133;
	add.s32 	%r9, %r137, 1;
	and.b32  	%r10, %r9, 3;
	setp.lt.u32 	%p6, %r137, 3;
	mov.b32 	%r276, 0;
	@%p6 bra 	$L__BB0_5;
	and.b32  	%r139, %r9, -4;
	shl.b32 	%r11, %r4, 2;
	shl.b32 	%r140, %r5, 2;
	mov.u32 	%r141, s_sub;
	add.s32 	%r275, %r141, %r140;
	shl.b32 	%r13, %r4, 4;
	shl.b32 	%r14, %r4, 3;
	mul.lo.s32 	%r15, %r4, 12;
	add.s32 	%r271, %r5, %r7;
	add.s32 	%r274, %r271, %r4;
	shl.b32 	%r142, %r4, 1;
	add.s32 	%r273, %r271, %r142;
	mad.lo.s32 	%r272, %r4, 3, %r271;
	neg.s32 	%r270, %r139;
	mov.b32 	%r276, 0;
$L__BB0_4:
	mul.wide.u32 	%rd12, %r271, 4;
	add.s64 	%rd13, %rd2, %rd12;
	ld.global.f32 	%f67, [%rd13];
	st.shared.f32 	[%r275], %f67;
	mul.wide.u32 	%rd14, %r274, 4;
	add.s64 	%rd15, %rd2, %rd14;
	ld.global.f32 	%f68, [%rd15];
	add.s32 	%r143, %r275, %r11;
	st.shared.f32 	[%r143], %f68;
	mul.wide.u32 	%rd16, %r273, 4;
	add.s64 	%rd17, %rd2, %rd16;
	ld.global.f32 	%f69, [%rd17];
	add.s32 	%r144, %r275, %r14;
	st.shared.f32 	[%r144], %f69;
	mul.wide.u32 	%rd18, %r272, 4;
	add.s64 	%rd19, %rd2, %rd18;
	ld.global.f32 	%f70, [%rd19];
	add.s32 	%r145, %r275, %r15;
	st.shared.f32 	[%r145], %f70;
	add.s32 	%r276, %r276, %r11;
	add.s32 	%r275, %r275, %r13;
	add.s32 	%r274, %r274, %r11;
	add.s32 	%r273, %r273, %r11;
	add.s32 	%r272, %r272, %r11;
	add.s32 	%r271, %r271, %r11;
	add.s32 	%r270, %r270, 4;
	setp.eq.s32 	%p7, %r270, 0;
	@%p7 bra 	$L__BB0_5;
	bra.uni 	$L__BB0_4;
$L__BB0_5:
	setp.eq.s32 	%p8, %r10, 0;
	@%p8 bra 	$L__BB0_8;
	add.s32 	%r146, %r5, %r276;
	shl.b32 	%r147, %r146, 2;
	mov.u32 	%r148, s_sub;
	add.s32 	%r265, %r148, %r147;
	shl.b32 	%r23, %r4, 2;
	add.s32 	%r264, %r146, %r7;
	neg.s32 	%r263, %r10;
$L__BB0_7:
	.pragma "nounroll";
	mul.wide.u32 	%rd20, %r264, 4;
	add.s64 	%rd21, %rd2, %rd20;
	ld.global.f32 	%f71, [%rd21];
	st.shared.f32 	[%r265], %f71;
	add.s32 	%r265, %r265, %r23;
	add.s32 	%r264, %r264, %r4;
	add.s32 	%r263, %r263, 1;
	setp.ne.s32 	%p9, %r263, 0;
	@%p9 bra 	$L__BB0_7;
$L__BB0_8:
	setp.gt.u32 	%p10, %r5, 299;
	@%p10 bra 	$L__BB0_13;
	mul.lo.s32 	%r32, %r6, 306;
	add.s32 	%r149, %r5, %r4;
	max.s32 	%r150, %r149, 300;
	setp.lt.s32 	%p11, %r149, 300;
	selp.u32 	%r151, 1, 0, %p11;
	add.s32 	%r152, %r149, %r151;
	sub.s32 	%r153, %r150, %r152;
	div.u32 	%r154, %r153, %r4;
	add.s32 	%r33, %r154, %r151;
	and.b32  	%r155, %r33, 3;
	setp.eq.s32 	%p12, %r155, 3;
	mov.u32 	%r269, %r5;
	@%p12 bra 	$L__BB0_12;
	add.s32 	%r267, %r5, %r32;
	add.s32 	%r156, %r33, 1;
	and.b32  	%r157, %r156, 3;
	neg.s32 	%r266, %r157;
	mov.u32 	%r269, %r5;
$L__BB0_11:
	.pragma "nounroll";
	mul.hi.s32 	%r158, %r269, 1374389535;
	shr.u32 	%r159, %r158, 31;
	shr.s32 	%r160, %r158, 4;
	add.s32 	%r161, %r160, %r159;
	mul.lo.s32 	%r162, %r161, 50;
	sub.s32 	%r163, %r269, %r162;
	mul.wide.u32 	%rd22, %r267, 4;
	add.s64 	%rd23, %rd1, %rd22;
	ld.global.nc.f32 	%f72, [%rd23];
	mov.u32 	%r164, _ZZ26pop_nca_executor_run_batchE11s_weights_t;
	mad.lo.s32 	%r165, %r163, 24, %r164;
	shl.b32 	%r166, %r161, 2;
	add.s32 	%r167, %r165, %r166;
	st.shared.f32 	[%r167], %f72;
	add.s32 	%r269, %r269, %r4;
	add.s32 	%r267, %r267, %r4;
	add.s32 	%r266, %r266, 1;
	setp.ne.s32 	%p13, %r266, 0;
	@%p13 bra 	$L__BB0_11;
$L__BB0_12:
	setp.lt.u32 	%p14, %r33, 3;
	@%p14 bra 	$L__BB0_13;
	bra.uni 	$L__BB0_42;
$L__BB0_13:
	setp.gt.u32 	%p16, %r5, 5;
	@%p16 bra 	$L__BB0_21;
	mul.lo.s32 	%r57, %r6, 306;
	add.s32 	%r212, %r5, %r4;
	max.s32 	%r213, %r212, 6;
	setp.lt.s32 	%p17, %r212, 6;
	selp.u32 	%r214, 1, 0, %p17;
	add.s32 	%r215, %r212, %r214;
	sub.s32 	%r216, %r213, %r215;
	div.u32 	%r217, %r216, %r4;
	add.s32 	%r58, %r217, %r214;
	and.b32  	%r218, %r58, 3;
	setp.eq.s32 	%p18, %r218, 3;
	mov.u32 	%r283, %r5;
	@%p18 bra 	$L__BB0_18;
	add.s32 	%r280, %r5, 300;
	shl.b32 	%r219, %r5, 2;
	mov.u32 	%r220, _ZZ26pop_nca_executor_run_batchE8s_biases;
	add.s32 	%r279, %r220, %r219;
	shl.b32 	%r61, %r4, 2;
	add.s32 	%r278, %r5, %r57;
	add.s32 	%r221, %r58, 1;
	and.b32  	%r222, %r221, 3;
	neg.s32 	%r277, %r222;
$L__BB0_16:
	.pragma "nounroll";
	add.s32 	%r223, %r278, 300;
	mul.wide.u32 	%rd32, %r223, 4;
	add.s64 	%rd33, %rd1, %rd32;
	ld.global.nc.f32 	%f77, [%rd33];
	st.shared.f32 	[%r279], %f77;
	add.s32 	%r280, %r280, %r4;
	add.s32 	%r279, %r279, %r61;
	add.s32 	%r278, %r278, %r4;
	add.s32 	%r277, %r277, 1;
	setp.ne.s32 	%p19, %r277, 0;
	@%p19 bra 	$L__BB0_16;
	add.s32 	%r283, %r280, -300;
$L__BB0_18:
	setp.lt.u32 	%p20, %r58, 3;
	@%p20 bra 	$L__BB0_21;
	add.s32 	%r74, %r57, 300;
	mov.u32 	%r226, _ZZ26pop_nca_executor_run_batchE8s_biases;
	shl.b32 	%r229, %r4, 2;
$L__BB0_20:
	add.s32 	%r224, %r74, %r283;
	mul.wide.u32 	%rd34, %r224, 4;
	add.s64 	%rd35, %rd1, %rd34;
	ld.global.nc.f32 	%f78, [%rd35];
	shl.b32 	%r225, %r283, 2;
	add.s32 	%r227, %r226, %r225;
	st.shared.f32 	[%r227], %f78;
	add.s32 	%r228, %r224, %r4;
	mul.wide.u32 	%rd36, %r228, 4;
	add.s64 	%rd37, %rd1, %rd36;
	ld.global.nc.f32 	%f79, [%rd37];
	add.s32 	%r230, %r227, %r229;
	st.shared.f32 	[%r230], %f79;
	add.s32 	%r231, %r228, %r4;
	mul.wide.u32 	%rd38, %r231, 4;
	add.s64 	%rd39, %rd1, %rd38;
	ld.global.nc.f32 	%f80, [%rd39];
	add.s32 	%r232, %r230, %r229;
	st.shared.f32 	[%r232], %f80;
	add.s32 	%r233, %r231, %r4;
	mul.wide.u32 	%rd40, %r233, 4;
	add.s64 	%rd41, %rd1, %rd40;
	ld.global.nc.f32 	%f81, [%rd41];
	add.s32 	%r234, %r232, %r229;
	st.shared.f32 	[%r234], %f81;
	add.s32 	%r283, %r229, %r283;
	setp.lt.s32 	%p21, %r283, 6;
	@%p21 bra 	$L__BB0_20;
$L__BB0_21:
	bar.sync 	0;
	setp.lt.s32 	%p22, %r125, 1;
	@%p22 bra 	$L__BB0_34;
	div.u32 	%r79, %r5, %r3;
	mul.lo.s32 	%r235, %r79, %r3;
	sub.s32 	%r236, %r5, %r235;
	add.s32 	%r80, %r79, -1;
	mad.lo.s32 	%r237, %r80, %r3, %r236;
	mov.u32 	%r238, s_sub;
	mad.lo.s32 	%r81, %r237, 40, %r238;
	add.s32 	%r239, %r236, -1;
	setp.ge.u32 	%p23, %r239, %r3;
	setp.ge.u32 	%p24, %r79, %r2;
	or.pred  	%p1, %p23, %p24;
	mad.lo.s32 	%r240, %r5, 40, %r238;
	add.s32 	%r82, %r240, -40;
	mad.lo.s32 	%r241, %r3, 40, %r82;
	add.s32 	%r242, %r236, 1;
	setp.ge.u32 	%p25, %r242, %r3;
	or.pred  	%p2, %p25, %p24;
	add.s32 	%r83, %r79, 1;
	add.s32 	%r84, %r241, 40;
	neg.s32 	%r284, %r125;
$L__BB0_23:
	setp.ge.u32 	%p26, %r80, %r2;
	ld.shared.f32 	%f824, [_ZZ26pop_nca_executor_run_batchE8s_biases];
	ld.shared.f32 	%f823, [_ZZ26pop_nca_executor_run_batchE8s_biases+4];
	ld.shared.f32 	%f822, [_ZZ26pop_nca_executor_run_batchE8s_biases+8];
	ld.shared.f32 	%f821, [_ZZ26pop_nca_executor_run_batchE8s_biases+12];
	ld.shared.f32 	%f820, [_ZZ26pop_nca_executor_run_batchE8s_biases+16];
	ld.shared.f32 	%f819, [_ZZ26pop_nca_executor_run_batchE8s_biases+20];
	@%p26 bra 	$L__BB0_25;
	ld.shared.v2.f32 	{%f82, %f83}, [%r81];
	setp.ge.f32 	%p27, %f82, 0f3F000000;
	selp.f32 	%f84, 0f3F800000, 0f00000000, %p27;
	mul.f32 	%f85, %f82, %f84;
	ld.shared.f32 	%f86, [_ZZ26pop_nca_executor_run_batchE11s_weights_t];
	fma.rn.f32 	%f87, %f85, %f86, %f824;
	ld.shared.f32 	%f88, [_ZZ26pop_nca_executor_run_batchE11s_weights_t+4];
	fma.rn.f32 	%f89, %f85, %f88, %f823;
	ld.shared.f32 	%f90, [_ZZ26pop_nca_executor_run_batchE11s_weights_t+8];
	fma.rn.f32 	%f91, %f85, %f90, %f822;
	ld.shared.f32 	%f92, [_ZZ26pop_nca_executor_run_batchE11s_weights_t+12];
	fma.rn.f32 	%f93, %f85, %f92, %f821;
	ld.shared.f32 	%f94, [_ZZ26pop_nca_executor_run_batchE11s_weights_t+16];
	fma.rn.f32 	%f95, %f85, %f94, %f820;
	ld.shared.f32 	%f96, [_ZZ26pop_nca_executor_run_batchE11s_weights_t+20];
	fma.rn.f32 	%f97, %f85, %f96, %f819;
	setp.ge.f32 	%p28, %f83, 0f3F000000;
	selp.f32 	%f98, 0f3F800000, 0f00000000, %p28;
	mul.f32 	%f99, %f83, %f98;
	ld.shared.f32 	%f100, [_ZZ26pop_nca_executor_run_batchE11s_weights_t+120];
	fma.rn.f32 	%f101, %f99, %f100, %f87;
	ld.shared.f32 	%f102, [_ZZ26pop_nca_executor_run_batchE11s_weights_t+124];
	fma.rn.f32 	%f103, %f99, %f102, %f89;
	ld.shared.f32 	%f104, [_ZZ26pop_nca_executor_run_batchE11s_weights_t+128];
	fma.rn.f32 	%f105, %f99, %f104, %f91;
	ld.shared.f32 	%f106, [_ZZ26pop_nca_executor_run_batchE11s_weights_t+132];
	fma.rn.f32 	%f107, %f99, %f106, %f93;
	ld.shared.f32 	%f108, [_ZZ26pop_nca_executor_run_batchE11s_weights_t+136];
	fma.rn.f32 	%f109, %f99, %f108, %f95;
	ld.shared.f32 	%f110, [_ZZ26pop_nca_executor_run_batchE11s_weights_t+140];
	fma.rn.f32 	%f111, %f99, %f110, %f97;
	ld.shared.v2.f32 	{%f112, %f113}, [%r81+8];
	setp.ge.f32 	%p29, %f112, 0f3F000000;
	selp.f32 	%f114, 0f3F800000, 0f00000000, %p29;
	mul.f32 	%f115, %f112, %f114;
	ld.shared.f32 	%f116, [_ZZ26pop_nca_executor_run_batchE11s_weights_t+240];
	fma.rn.f32 	%f117, %f115, %f116, %f101;
	ld.shared.f32 	%f118, [_ZZ26pop_nca_executor_run_batchE11s_weights_t+244];
	fma.rn.f32 	%f119, %f115, %f118, %f103;
	ld.shared.f32 	%f120, [_ZZ26pop_nca_executor_run_batchE11s_weights_t+248];
	fma.rn.f32 	%f121, %f115, %f120, %f105;
	ld.shared.f32 	%f122, [_ZZ26pop_nca_executor_run_batchE11s_weights_t+252];
	fma.rn.f32 	%f123, %f115, %f122, %f107;
	ld.shared.f32 	%f124, [_ZZ26pop_nca_executor_run_batchE11s_weights_t+256];
	fma.rn.f32 	%f125, %f115, %f124, %f109;
	ld.shared.f32 	%f126, [_ZZ26pop_nca_executor_run_batchE11s_weights_t+260];
	fma.rn.f32 	%f127, %f115, %f126, %f111;
	setp.ge.f32 	%p30, %f113, 0f3F000000;
	selp.f32 	%f128, 0f3F800000, 0f00000000, %p30;
	mul.f32 	%f129, %f113, %f128;
	ld.shared.f32 	%f130, [_ZZ26pop_nca_executor_run_batchE11s_weights_t+360];
	fma.rn.f32 	%f131, %f129, %f130, %f117;
	ld.shared.f32 	%f132, [_ZZ26pop_nca_executor_run_batchE11s_weights_t+364];
	fma.rn.f32 	%f133, %f129, %f132, %f119;
	ld.shared.f32 	%f134, [_ZZ26pop_nca_executor_run_batchE11s_weights_t+368];
	fma.rn.f32 	%f135, %f129, %f134, %f121;
	ld.shared.f32 	%f136, [_ZZ26pop_nca_executor_run_batchE11s_weights_t+372];
	fma.rn.f32 	%f137, %f129, %f136, %f123;
	ld.shared.f32 	%f138, [_ZZ26pop_nca_executor_run_batchE11s_weights_t+376];
	fma.rn.f32 	%f139, %f129, %f138, %f125;
	ld.shared.f32 	%f140, [_ZZ26pop_nca_executor_run_batchE11s_weights_t+380];
	fma.rn.f32 	%f141, %f129, %f140, %f127;
	ld.shared.v2.f32 	{%f142, %f143}, [%r81+16];
	setp.ge.f32 	%p31, %f142, 0f3F000000;
	selp.f32 	%f144, 0f3F800000, 0f00000000, %p31;
	mul.f32 	%f145, %f142, %f144;
	ld.shared.f32 	%f146, [_ZZ26pop_nca_executor_run_batchE11s_weights_t+480];
	fma.rn.f32 	%f147, %f145, %f146, %f131;
	ld.shared.f32 	%f148, [_ZZ26pop_nca_executor_run_batchE11s_weights_t+484];
	fma.rn.f32 	%f149, %f145, %f148, %f133;
	ld.shared.f32 	%f150, [_ZZ26pop_nca_executor_run_batchE11s_weights_t+488];
	fma.rn.f32 	%f151, %f145, %f150, %f135;
	ld.shared.f32 	%f152, [_ZZ26pop_nca_executor_run_batchE11s_weights_t+492];
	fma.rn.f32 	%f153, %f145, %f152, %f137;
	ld.shared.f32 	%f154, [_ZZ26pop_nca_executor_run_batchE11s_weights_t+496];
	fma.rn.f32 	%f155, %f145, %f154, %f139;
	ld.shared.f32 	%f156, [_ZZ26pop_nca_executor_run_batchE11s_weights_t+500];
	fma.rn.f32 	%f157, %f145, %f156, %f141;
	setp.ge.f32 	%p32, %f143, 0f3F000000;
	selp.f32 	%f158, 0f3F800000, 0f00000000, %p32;
	mul.f32 	%f159, %f143, %f158;
	ld.shared.f32 	%f160, [_ZZ26pop_nca_executor_run_batchE11s_weights_t+600];
	fma.rn.f32 	%f161, %f159, %f160, %f147;
	ld.shared.f32 	%f162, [_ZZ26pop_nca_executor_run_batchE11s_weights_t+604];
	fma.rn.f32 	%f163, %f159, %f162, %f149;
	ld.shared.f32 	%f164, [_ZZ26pop_nca_executor_run_batchE11s_weights_t+608];
	fma.rn.f32 	%f165, %f159, %f164, %f151;
	ld.shared.f32 	%f166, [_ZZ26pop_nca_executor_run_batchE11s_weights_t+612];
	fma.rn.f32 	%f167, %f159, %f166, %f153;
	ld.shared.f32 	%f168, [_ZZ26pop_nca_executor_run_batchE11s_weights_t+616];
	fma.rn.f32 	%f169, %f159, %f168, %f155;
	ld.shared.f32 	%f170, [_ZZ26pop_nca_executor_run_batchE11s_weights_t+620];
	fma.rn.f32 	%f171, %f159, %f170, %f157;
	ld.shared.v2.f32 	{%f172, %f173}, [%r81+24];
	setp.ge.f32 	%p33, %f172, 0f3F000000;
	selp.f32 	%f174, 0f3F800000, 0f00000000, %p33;
	mul.f32 	%f175, %f172, %f174;
	ld.shared.f32 	%f176, [_ZZ26pop_nca_executor_run_batchE11s_weights_t+720];
	fma.rn.f32 	%f177, %f175, %f176, %f161;
	ld.shared.f32 	%f178, [_ZZ26pop_nca_executor_run_batchE11s_weights_t+724];
	fma.rn.f32 	%f179, %f175, %f178, %f163;
	ld.shared.f32 	%f180, [_ZZ26pop_nca_executor_run_batchE11s_weights_t+728];
	fma.rn.f32 	%f181, %f175, %f180, %f165;
	ld.shared.f32 	%f182, [_ZZ26pop_nca_executor_run_batchE11s_weights_t+732];
	fma.rn.f32 	%f183, %f175, %f182, %f167;
	ld.shared.f32 	%f184, [_ZZ26pop_nca_executor_run_batchE11s_weights_t+736];
	fma.rn.f32 	%f185, %f175, %f184, %f169;
	ld.shared.f32 	%f186, [_ZZ26pop_nca_executor_run_batchE11s_weights_t+740];
	fma.rn.f32 	%f187, %f175, %f186, %f171;
	setp.ge.f32 	%p34, %f173, 0f3F000000;
	selp.f32 	%f188, 0f3F800000, 0f00000000, %p34;
	mul.f32 	%f189, %f173, %f188;
	ld.shared.f32 	%f190, [_ZZ26pop_nca_executor_run_batchE11s_weights_t+840];
	fma.rn.f32 	%f191, %f189, %f190, %f177;
	ld.shared.f32 	%f192, [_ZZ26pop_nca_executor_run_batchE11s_weights_t+844];
	fma.rn.f32 	%f193, %f189, %f192, %f179;
	ld.shared.f32 	%f194, [_ZZ26pop_nca_executor_run_batchE11s_weights_t+848];
	fma.rn.f32 	%f195, %f189, %f194, %f181;
	ld.shared.f32 	%f196, [_ZZ26pop_nca_executor_run_batchE11s_weights_t+852];
	fma.rn.f32 	%f197, %f189, %f196, %f183;
	ld.shared.f32 	%f198, [_ZZ26pop_nca_executor_run_batchE11s_weights_t+856];
	fma.rn.f32 	%f199, %f189, %f198, %f185;
	ld.shared.f32 	%f200, [_ZZ26pop_nca_executor_run_batchE11s_weights_t+860];
	fma.rn.f32 	%f201, %f189, %f200, %f187;
	ld.shared.v2.f32 	{%f202, %f203}, [%r81+32];
	setp.ge.f32 	%p35, %f202, 0f3F000000;
	selp.f32 	%f204, 0f3F800000, 0f00000000, %p35;
	mul.f32 	%f205, %f202, %f204;
	ld.shared.f32 	%f206, [_ZZ26pop_nca_executor_run_batchE11s_weights_t+960];
	fma.rn.f32 	%f207, %f205, %f206, %f191;
	ld.shared.f32 	%f208, [_ZZ26pop_nca_executor_run_batchE11s_weights_t+964];
	fma.rn.f32 	%f209, %f205, %f208, %f193;
	ld.shared.f32 	%f210, [_ZZ26pop_nca_executor_run_batchE11s_weights_t+968];
	fma.rn.f32 	%f211, %f205, %f210, %f195;
	ld.shared.f32 	%f212, [_ZZ26pop_nca_executor_run_batchE11s_weights_t+972];
	fma.rn.f32 	%f213, %f205, %f212, %f197;
	ld.shared.f32 	%f214, [_ZZ26pop_nca_executor_run_batchE11s_weights_t+976];
	fma.rn.f32 	%f215, %f205, %f214, %f199;
	ld.shared.f32 	%f216, [_ZZ26pop_nca_executor_run_batchE11s_weights_t+980];
	fma.rn.f32 	%f217, %f205, %f216, %f201;
	setp.ge.f32 	%p36, %f203, 0f3F000000;
	selp.f32 	%f218, 0f3F800000, 0f00000000, %p36;
	mul.f32 	%f219, %f203, %f218;
	ld.shared.f32 	%f220, [_ZZ26pop_nca_executor_run_batchE11s_weights_t+1080];
	fma.rn.f32 	%f824, %f219, %f220, %f207;
	ld.shared.f32 	%f221, [_ZZ26pop_nca_executor_run_batchE11s_weights_t+1084];
	fma.rn.f32 	%f823, %f219, %f221, %f209;
	ld.shared.f32 	%f222, [_ZZ26pop_nca_executor_run_batchE11s_weights_t+1088];
	fma.rn.f32 	%f822, %f219, %f222, %f211;
	ld.shared.f32 	%f223, [_ZZ26pop_nca_executor_run_batchE11s_weights_t+1092];
	fma.rn.f32 	%f821, %f219, %f223, %f213;
	ld.shared.f32 	%f224, [_ZZ26pop_nca_executor_run_batchE11s_weights_t+1096];
	fma.rn.f32 	%f820, %f219, %f224, %f215;
	ld.shared.f32 	%f225, [_ZZ26pop_nca_executor_run_batchE11s_weights_t+1100];
	fma.rn.f32 	%f819, %f219, %f225, %f217;
$L__BB0_25:
	@%p1 bra 	$L__BB0_27;
	ld.shared.v2.f32 	{%f226, %f227}, [%r82];
	setp.ge.f32 	%p37, %f226, 0f3F000000;
	selp.f32 	%f228, 0f3F800000, 0f00000000, %p37;
	mul.f32 	%f229, %f226, %f228;
	ld.shared.f32 	%f230, [_ZZ26pop_nca_executor_run_batchE11s_weights_t+24];
	fma.rn.f32 	%f231, %f229, %f230, %f824;
	ld.shared.f32 	%f232, [_ZZ26pop_nca_executor_run_batchE11s_weights_t+28];
	fma.rn.f32 	%f233, %f229, %f232, %f823;
	ld.shared.f32 	%f234, [_ZZ26pop_nca_executor_run_batchE11s_weights_t+32];
	fma.rn.f32 	%f235, %f229, %f234, %f822;
	ld.shared.f32 	%f236, [_ZZ26pop_nca_executor_run_batchE11s_weights_t+36];
	fma.rn.f32 	%f237, %f229, %f236, %f821;
	ld.shared.f32 	%f238, [_ZZ26pop_nca_executor_run_batchE11s_weights_t+40];
	fma.rn.f32 	%f239, %f229, %f238, %f820;
	ld.shared.f32 	%f240, [_ZZ26pop_nca_executor_run_batchE11s_weights_t+44];
	fma.rn.f32 	%f241, %f229, %f240, %f819;
	setp.ge.f32 	%p38, %f227, 0f3F000000;
	selp.f32 	%f242, 0f3F800000, 0f00000000, %p38;
	mul.f32 	%f243, %f227, %f242;
	ld.shared.f32 	%f244, [_ZZ26pop_nca_executor_run_batchE11s_weights_t+144];
	fma.rn.f32 	%f245, %f243, %f244, %f231;
	ld.shared.f32 	%f246, [_ZZ26pop_nca_executor_run_batchE11s_weights_t+148];
	fma.rn.f32 	%f247, %f243, %f246, %f233;
	ld.shared.f32 	%f248, [_ZZ26pop_nca_executor_run_batchE11s_weights_t+152];
	fma.rn.f32 	%f249, %f243, %f248, %f235;
	ld.shared.f32 	%f250, [_ZZ26pop_nca_executor_run_batchE11s_weights_t+156];
	fma.rn.f32 	%f251, %f243, %f250, %f237;
	ld.shared.f32 	%f252, [_ZZ26pop_nca_executor_run_batchE11s_weights_t+160];
	fma.rn.f32 	%f253, %f243, %f252, %f239;
	ld.shared.f32 	%f254, [_ZZ26pop_nca_executor_run_batchE11s_weights_t+164];
	fma.rn.f32 	%f255, %f243, %f254, %f241;
	ld.shared.v2.f32 	{%f256, %f257}, [%r82+8];
	setp.ge.f32 	%p39, %f256, 0f3F000000;
	selp.f32 	%f258, 0f3F800000, 0f00000000, %p39;
	mul.f32 	%f259, %f256, %f258;
	ld.shared.f32 	%f260, [_ZZ26pop_nca_executor_run_batchE11s_weights_t+264];
	fma.rn.f32 	%f261, %f259, %f260, %f245;
	ld.shared.f32 	%f262, [_ZZ26pop_nca_executor_run_batchE11s_weights_t+268];
	fma.rn.f32 	%f263, %f259, %f262, %f247;
	ld.shared.f32 	%f264, [_ZZ26pop_nca_executor_run_batchE11s_weights_t+272];
	fma.rn.f32 	%f265, %f259, %f264, %f249;
	ld.shared.f32 	%f266, [_ZZ26pop_nca_executor_run_batchE11s_weights_t+276];
	fma.rn.f32 	%f267, %f259, %f266, %f251;
	ld.shared.f32 	%f268, [_ZZ26pop_nca_executor_run_batchE11s_weights_t+280];
	fma.rn.f32 	%f269, %f259, %f268, %f253;
	ld.shared.f32 	%f270, [_ZZ26pop_nca_executor_run_batchE11s_weights_t+284];
	fma.rn.f32 	%f271, %f259, %f270, %f255;
	setp.ge.f32 	%p40, %f257, 0f3F000000;
	selp.f32 	%f272, 0f3F800000, 0f00000000, %p40;
	mul.f32 	%f273, %f257, %f272;
	ld.shared.f32 	%f274, [_ZZ26pop_nca_executor_run_batchE11s_weights_t+384];
	fma.rn.f32 	%f275, %f273, %f274, %f261;
	ld.shared.f32 	%f276, [_ZZ26pop_nca_executor_run_batchE11s_weights_t+388];
	fma.rn.f32 	%f277, %f273, %f276, %f263;
	ld.shared.f32 	%f278, [_ZZ26pop_nca_executor_run_batchE11s_weights_t+392];
	fma.rn.f32 	%f279, %f273, %f278, %f265;
	ld.shared.f32 	%f280, [_ZZ26pop_nca_executor_run_batchE11s_weights_t+396];
	fma.rn.f32 	%f281, %f273, %f280, %f267;
	ld.shared.f32 	%f282, [_ZZ26pop_nca_executor_run_batchE11s_weights_t+400];
	fma.rn.f32 	%f283, %f273, %f282, %f269;
	ld.shared.f32 	%f284, [_ZZ26pop_nca_executor_run_batchE11s_weights_t+404];
	fma.rn.f32 	%f285, %f273, %f284, %f271;
	ld.shared.v2.f32 	{%f286, %f287}, [%r82+16];
	setp.ge.f32 	%p41, %f286, 0f3F000000;
	selp.f32 	%f288, 0f3F800000, 0f00000000, %p41;
	mul.f32 	%f289, %f286, %f288;
	ld.shared.f32 	%f290, [_ZZ26pop_nca_executor_run_batchE11s_weights_t+504];
	fma.rn.f32 	%f291, %f289, %f290, %f275;
	ld.shared.f32 	%f292, [_ZZ26pop_nca_executor_run_batchE11s_weights_t+508];
	fma.rn.f32 	%f293, %f289, %f292, %f277;
	ld.shared.f32 	%f294, [_ZZ26pop_nca_executor_run_batchE11s_weights_t+512];
	fma.rn.f32 	%f295, %f289, %f294, %f279;
	ld.shared.f32 	%f296, [_ZZ26pop_nca_executor_run_batchE11s_weights_t+516];
	fma.rn.f32 	%f297, %f289, %f296, %f281;
	ld.shared.f32 	%f298, [_ZZ26pop_nca_executor_run_batchE11s_weights_t+520];
	fma.rn.f32 	%f299, %f289, %f298, %f283;
	ld.shared.f32 	%f300, [_ZZ26pop_nca_executor_run_batchE11s_weights_t+524];
	fma.rn.f32 	%f301, %f289, %f300, %f285;
	setp.ge.f32 	%p42, %f287, 0f3F000000;
	selp.f32 	%f302, 0f3F800000, 0f00000000, %p42;
	mul.f32 	%f303, %f287, %f302;
	ld.shared.f32 	%f304, [_ZZ26pop_nca_executor_run_batchE11s_weights_t+624];
	fma.rn.f32 	%f305, %f303, %f304, %f291;
	ld.shared.f32 	%f306, [_ZZ26pop_nca_executor_run_batchE11s_weights_t+628];
	fma.rn.f32 	%f307, %f303, %f306, %f293;
	ld.shared.f32 	%f308, [_ZZ26pop_nca_executor_run_batchE11s_weights_t+632];
	fma.rn.f32 	%f309, %f303, %f308, %f295;
	ld.shared.f32 	%f310, [_ZZ26pop_nca_executor_run_batchE11s_weights_t+636];
	fma.rn.f32 	%f311, %f303, %f310, %f297;
	ld.shared.f32 	%f312, [_ZZ26pop_nca_executor_run_batchE11s_weights_t+640];
	fma.rn.f32 	%f313, %f303, %f312, %f299;
	ld.shared.f32 	%f314, [_ZZ26pop_nca_executor_run_batchE11s_weights_t+644];
	fma.rn.f32 	%f315, %f303, %f314, %f301;
	ld.shared.v2.f32 	{%f316, %f317}, [%r82+24];
	setp.ge.f32 	%p43, %f316, 0f3F000000;
	selp.f32 	%f318, 0f3F800000, 0f00000000, %p43;
	mul.f32 	%f319, %f316, %f318;
	ld.shared.f32 	%f320, [_ZZ26pop_nca_executor_run_batchE11s_weights_t+744];
	fma.rn.f32 	%f321, %f319, %f320, %f305;
	ld.shared.f32 	%f322, [_ZZ26pop_nca_executor_run_batchE11s_weights_t+748];
	fma.rn.f32 	%f323, %f319, %f322, %f307;
	ld.shared.f32 	%f324, [_ZZ26pop_nca_executor_run_batchE11s_weights_t+752];
	fma.rn.f32 	%f325, %f319, %f324, %f309;
	ld.shared.f32 	%f326, [_ZZ26pop_nca_executor_run_batchE11s_weights_t+756];
	fma.rn.f32 	%f327, %f319, %f326, %f311;
	ld.shared.f32 	%f328, [_ZZ26pop_nca_executor_run_batchE11s_weights_t+760];
	fma.rn.f32 	%f329, %f319, %f328, %f313;
	ld.shared.f32 	%f330, [_ZZ26pop_nca_executor_run_batchE11s_weights_t+764];
	fma.rn.f32 	%f331, %f319, %f330, %f315;
	setp.ge.f32 	%p44, %f317, 0f3F000000;
	selp.f32 	%f332, 0f3F800000, 0f00000000, %p44;
	mul.f32 	%f333, %f317, %f332;
	ld.shared.f32 	%f334, [_ZZ26pop_nca_executor_run_batchE11s_weights_t+864];
	fma.rn.f32 	%f335, %f333, %f334, %f321;
	ld.shared.f32 	%f336, [_ZZ26pop_nca_executor_run_batchE11s_weights_t+868];
	fma.rn.f32 	%f337, %f333, %f336, %f323;
	ld.shared.f32 	%f338, [_ZZ26pop_nca_executor_run_batchE11s_weights_t+872];
	fma.rn.f32 	%f339, %f333, %f338, %f325;
	ld.shared.f32 	%f340, [_ZZ26pop_nca_executor_run_batchE11s_weights_t+876];
	fma.rn.f32 	%f341, %f333, %f340, %f327;
	ld.shared.f32 	%f342, [_ZZ26pop_nca_executor_run_batchE11s_weights_t+880];
	fma.rn.f32 	%f343, %f333, %f342, %f329;
	ld.shared.f32 	%f344, [_ZZ26pop_nca_executor_run_batchE11s_weights_t+884];
	fma.rn.f32 	%f345, %f333, %f344, %f331;
	ld.shared.v2.f32 	{%f346, %f347}, [%r82+32];
	setp.ge.f32 	%p45, %f346, 0f3F000000;
	selp.f32 	%f348, 0f3F800000, 0f00000000, %p45;
	mul.f32 	%f349, %f346, %f348;
	ld.shared.f32 	%f350, [_ZZ26pop_nca_executor_run_batchE11s_weights_t+984];
	fma.rn.f32 	%f351, %f349, %f350, %f335;
	ld.shared.f32 	%f352, [_ZZ26pop_nca_executor_run_batchE11s_weights_t+988];
	fma.rn.f32 	%f353, %f349, %f352, %f337;
	ld.shared.f32 	%f354, [_ZZ26pop_nca_executor_run_batchE11s_weights_t+992];
	fma.rn.f32 	%f355, %f349, %f354, %f339;
	ld.shared.f32 	%f356, [_ZZ26pop_nca_executor_run_batchE11s_weights_t+996];
	fma.rn.f32 	%f357, %f349, %f356, %f341;
	ld.shared.f32 	%f358, [_ZZ26pop_nca_executor_run_batchE11s_weights_t+1000];
	fma.rn.f32 	%f359, %f349, %f358, %f343;
	ld.shared.f32 	%f360, [_ZZ26pop_nca_executor_run_batchE11s_weights_t+1004];
	fma.rn.f32 	%f361, %f349, %f360, %f345;
	setp.ge.f32 	%p46, %f347, 0f3F000000;
	selp.f32 	%f362, 0f3F800000, 0f00000000, %p46;
	mul.f32 	%f363, %f347, %f362;
	ld.shared.f32 	%f364, [_ZZ26pop_nca_executor_run_batchE11s_weights_t+1104];
	fma.rn.f32 	%f824, %f363, %f364, %f351;
	ld.shared.f32 	%f365, [_ZZ26pop_nca_executor_run_batchE11s_weights_t+1108];
	fma.rn.f32 	%f823, %f363, %f365, %f353;
	ld.shared.f32 	%f366, [_ZZ26pop_nca_executor_run_batchE11s_weights_t+1112];
	fma.rn.f32 	%f822, %f363, %f366, %f355;
	ld.shared.f32 	%f367, [_ZZ26pop_nca_executor_run_batchE11s_weights_t+1116];
	fma.rn.f32 	%f821, %f363, %f367, %f357;
	ld.shared.f32 	%f368, [_ZZ26pop_nca_executor_run_batchE11s_weights_t+1120];
	fma.rn.f32 	%f820, %f363, %f368, %f359;
	ld.shared.f32 	%f369, [_ZZ26pop_nca_executor_run_batchE11s_weights_t+1124];
	fma.rn.f32 	%f819, %f363, %f369, %f361;
$L__BB0_27:
	setp.ge.u32 	%p47, %r79, %r2;
	@%p47 bra 	$L__BB0_29;
	ld.shared.v2.f32 	{%f370, %f371}, [%r82+40];
	setp.ge.f32 	%p48, %f370, 0f3F000000;
	selp.f32 	%f372, 0f3F800000, 0f00000000, %p48;
	mul.f32 	%f373, %f370, %f372;
	ld.shared.f32 	%f374, [_ZZ26pop_nca_executor_run_batchE11s_weights_t+48];
	fma.rn.f32 	%f375, %f373, %f374, %f824;
	ld.shared.f32 	%f376, [_ZZ26pop_nca_executor_run_batchE11s_weights_t+52];
	fma.rn.f32 	%f377, %f373, %f376, %f823;
	ld.shared.f32 	%f378, [_ZZ26pop_nca_executor_run_batchE11s_weights_t+56];
	fma.rn.f32 	%f379, %f373, %f378, %f822;
	ld.shared.f32 	%f380, [_ZZ26pop_nca_executor_run_batchE11s_weights_t+60];
	fma.rn.f32 	%f381, %f373, %f380, %f821;
	ld.shared.f32 	%f382, [_ZZ26pop_nca_executor_run_batchE11s_weights_t+64];
	fma.rn.f32 	%f383, %f373, %f382, %f820;
	ld.shared.f32 	%f384, [_ZZ26pop_nca_executor_run_batchE11s_weights_t+68];
	fma.rn.f32 	%f385, %f373, %f384, %f819;
	setp.ge.f32 	%p49, %f371, 0f3F000000;
	selp.f32 	%f386, 0f3F800000, 0f00000000, %p49;
	mul.f32 	%f387, %f371, %f386;
	ld.shared.f32 	%f388, [_ZZ26pop_nca_executor_run_batchE11s_weights_t+168];
	fma.rn.f32 	%f389, %f387, %f388, %f375;
	ld.shared.f32 	%f390, [_ZZ26pop_nca_executor_run_batchE11s_weights_t+172];
	fma.rn.f32 	%f391, %f387, %f390, %f377;
	ld.shared.f32 	%f392, [_ZZ26pop_nca_executor_run_batchE11s_weights_t+176];
	fma.rn.f32 	%f393, %f387, %f392, %f379;
	ld.shared.f32 	%f394, [_ZZ26pop_nca_executor_run_batchE11s_weights_t+180];
	fma.rn.f32 	%f395, %f387, %f394, %f381;
	ld.shared.f32 	%f396, [_ZZ26pop_nca_executor_run_batchE11s_weights_t+184];
	fma.rn.f32 	%f397, %f387, %f396, %f383;
	ld.shared.f32 	%f398, [_ZZ26pop_nca_executor_run_batchE11s_weights_t+188];
	fma.rn.f32 	%f399, %f387, %f398, %f385;
	ld.shared.v2.f32 	{%f400, %f401}, [%r82+48];
	setp.ge.f32 	%p50, %f400, 0f3F000000;
	selp.f32 	%f402, 0f3F800000, 0f00000000, %p50;
	mul.f32 	%f403, %f400, %f402;
	ld.shared.f32 	%f404, [_ZZ26pop_nca_executor_run_batchE11s_weights_t+288];
	fma.rn.f32 	%f405, %f403, %f404, %f389;
	ld.shared.f32 	%f406, [_ZZ26pop_nca_executor_run_batchE11s_weights_t+292];
	fma.rn.f32 	%f407, %f403, %f406, %f391;
	ld.shared.f32 	%f408, [_ZZ26pop_nca_executor_run_batchE11s_weights_t+296];
	fma.rn.f32 	%f409, %f403, %f408, %f393;
	ld.shared.f32 	%f410, [_ZZ26pop_nca_executor_run_batchE11s_weights_t+300];
	fma.rn.f32 	%f411, %f403, %f410, %f395;
	ld.shared.f32 	%f412, [_ZZ26pop_nca_executor_run_batchE11s_weights_t+304];
	fma.rn.f32 	%f413, %f403, %f412, %f397;
	ld.shared.f32 	%f414, [_ZZ26pop_nca_executor_run_batchE11s_weights_t+308];
	fma.rn.f32 	%f415, %f403, %f414, %f399;
	setp.ge.f32 	%p51, %f401, 0f3F000000;
	selp.f32 	%f416, 0f3F800000, 0f00000000, %p51;
	mul.f32 	%f417, %f401, %f416;
	ld.shared.f32 	%f418, [_ZZ26pop_nca_executor_run_batchE11s_weights_t+408];
	fma.rn.f32 	%f419, %f417, %f418, %f405;
	ld.shared.f32 	%f420, [_ZZ26pop_nca_executor_run_batchE11s_weights_t+412];
	fma.rn.f32 	%f421, %f417, %f420, %f407;
	ld.shared.f32 	%f422, [_ZZ26pop_nca_executor_run_batchE11s_weights_t+416];
	fma.rn.f32 	%f423, %f417, %f422, %f409;
	ld.shared.f32 	%f424, [_ZZ26pop_nca_executor_run_batchE11s_weights_t+420];
	fma.rn.f32 	%f425, %f417, %f424, %f411;
	ld.shared.f32 	%f426, [_ZZ26pop_nca_executor_run_batchE11s_weights_t+424];
	fma.rn.f32 	%f427, %f417, %f426, %f413;
	ld.shared.f32 	%f428, [_ZZ26pop_nca_executor_run_batchE11s_weights_t+428];
	fma.rn.f32 	%f429, %f417, %f428, %f415;
	ld.shared.v2.f32 	{%f430, %f431}, [%r82+56];
	setp.ge.f32 	%p52, %f430, 0f3F000000;
	selp.f32 	%f432, 0f3F800000, 0f00000000, %p52;
	mul.f32 	%f433, %f430, %f432;
	ld.shared.f32 	%f434, [_ZZ26pop_nca_executor_run_batchE11s_weights_t+528];
	fma.rn.f32 	%f435, %f433, %f434, %f419;
	ld.shared.f32 	%f436, [_ZZ26pop_nca_executor_run_batchE11s_weights_t+532];
	fma.rn.f32 	%f437, %f433, %f436, %f421;
	ld.shared.f32 	%f438, [_ZZ26pop_nca_executor_run_batchE11s_weights_t+536];
	fma.rn.f32 	%f439, %f433, %f438, %f423;
	ld.shared.f32 	%f440, [_ZZ26pop_nca_executor_run_batchE11s_weights_t+540];
	fma.rn.f32 	%f441, %f433, %f440, %f425;
	ld.shared.f32 	%f442, [_ZZ26pop_nca_executor_run_batchE11s_weights_t+544];
	fma.rn.f32 	%f443, %f433, %f442, %f427;
	ld.shared.f32 	%f444, [_ZZ26pop_nca_executor_run_batchE11s_weights_t+548];
	fma.rn.f32 	%f445, %f433, %f444, %f429;
	setp.ge.f32 	%p53, %f431, 0f3F000000;
	selp.f32 	%f446, 0f3F800000, 0f00000000, %p53;
	mul.f32 	%f447, %f431, %f446;
	ld.shared.f32 	%f448, [_ZZ26pop_nca_executor_run_batchE11s_weights_t+648];
	fma.rn.f32 	%f449, %f447, %f448, %f435;
	ld.shared.f32 	%f450, [_ZZ26pop_nca_executor_run_batchE11s_weights_t+652];
	fma.rn.f32 	%f451, %f447, %f450, %f437;
	ld.shared.f32 	%f452, [_ZZ26pop_nca_executor_run_batchE11s_weights_t+656];
	fma.rn.f32 	%f453, %f447, %f452, %f439;
	ld.shared.f32 	%f454, [_ZZ26pop_nca_executor_run_batchE11s_weights_t+660];
	fma.rn.f32 	%f455, %f447, %f454, %f441;
	ld.shared.f32 	%f456, [_ZZ26pop_nca_executor_run_batchE11s_weights_t+664];
	fma.rn.f32 	%f457, %f447, %f456, %f443;
	ld.shared.f32 	%f458, [_ZZ26pop_nca_executor_run_batchE11s_weights_t+668];
	fma.rn.f32 	%f459, %f447, %f458, %f445;
	ld.shared.v2.f32 	{%f460, %f461}, [%r82+64];
	setp.ge.f32 	%p54, %f460, 0f3F000000;
	selp.f32 	%f462, 0f3F800000, 0f00000000, %p54;
	mul.f32 	%f463, %f460, %f462;
	ld.shared.f32 	%f464, [_ZZ26pop_nca_executor_run_batchE11s_weights_t+768];
	fma.rn.f32 	%f465, %f463, %f464, %f449;
	ld.shared.f32 	%f466, [_ZZ26pop_nca_executor_run_batchE11s_weights_t+772];
	fma.rn.f32 	%f467, %f463, %f466, %f451;
	ld.shared.f32 	%f468, [_ZZ26pop_nca_executor_run_batchE11s_weights_t+776];
	fma.rn.f32 	%f469, %f463, %f468, %f453;
	ld.shared.f32 	%f470, [_ZZ26pop_nca_executor_run_batchE11s_weights_t+780];
	fma.rn.f32 	%f471, %f463, %f470, %f455;
	ld.shared.f32 	%f472, [_ZZ26pop_nca_executor_run_batchE11s_weights_t+784];
	fma.rn.f32 	%f473, %f463, %f472, %f457;
	ld.shared.f32 	%f474, [_ZZ26pop_nca_executor_run_batchE11s_weights_t+788];
	fma.rn.f32 	%f475, %f463, %f474, %f459;
	setp.ge.f32 	%p55, %f461, 0f3F000000;
	selp.f32 	%f476, 0f3F800000, 0f00000000, %p55;
	mul.f32 	%f477, %f461, %f476;
	ld.shared.f32 	%f478, [_ZZ26pop_nca_executor_run_batchE11s_weights_t+888];
	fma.rn.f32 	%f479, %f477, %f478, %f465;
	ld.shared.f32 	%f480, [_ZZ26pop_nca_executor_run_batchE11s_weights_t+892];
	fma.rn.f32 	%f481, %f477, %f480, %f467;
	ld.shared.f32 	%f482, [_ZZ26pop_nca_executor_run_batchE11s_weights_t+896];
	fma.rn.f32 	%f483, %f477, %f482, %f469;
	ld.shared.f32 	%f484, [_ZZ26pop_nca_executor_run_batchE11s_weights_t+900];
	fma.rn.f32 	%f485, %f477, %f484, %f471;
	ld.shared.f32 	%f486, [_ZZ26pop_nca_executor_run_batchE11s_weights_t+904];
	fma.rn.f32 	%f487, %f477, %f486, %f473;
	ld.shared.f32 	%f488, [_ZZ26pop_nca_executor_run_batchE11s_weights_t+908];
	fma.rn.f32 	%f489, %f477, %f488, %f475;
	ld.shared.v2.f32 	{%f490, %f491}, [%r82+72];
	setp.ge.f32 	%p56, %f490, 0f3F000000;
	selp.f32 	%f492, 0f3F800000, 0f00000000, %p56;
	mul.f32 	%f493, %f490, %f492;
	ld.shared.f32 	%f494, [_ZZ26pop_nca_executor_run_batchE11s_weights_t+1008];
	fma.rn.f32 	%f495, %f493, %f494, %f479;
	ld.shared.f32 	%f496, [_ZZ26pop_nca_executor_run_batchE11s_weights_t+1012];
	fma.rn.f32 	%f497, %f493, %f496, %f481;
	ld.shared.f32 	%f498, [_ZZ26pop_nca_executor_run_batchE11s_weights_t+1016];
	fma.rn.f32 	%f499, %f493, %f498, %f483;
	ld.shared.f32 	%f500, [_ZZ26pop_nca_executor_run_batchE11s_weights_t+1020];
	fma.rn.f32 	%f501, %f493, %f500, %f485;
	ld.shared.f32 	%f502, [_ZZ26pop_nca_executor_run_batchE11s_weights_t+1024];
	fma.rn.f32 	%f503, %f493, %f502, %f487;
	ld.shared.f32 	%f504, [_ZZ26pop_nca_executor_run_batchE11s_weights_t+1028];
	fma.rn.f32 	%f505, %f493, %f504, %f489;
	setp.ge.f32 	%p57, %f491, 0f3F000000;
	selp.f32 	%f506, 0f3F800000, 0f00000000, %p57;
	mul.f32 	%f507, %f491, %f506;
	ld.shared.f32 	%f508, [_ZZ26pop_nca_executor_run_batchE11s_weights_t+1128];
	fma.rn.f32 	%f824, %f507, %f508, %f495;
	ld.shared.f32 	%f509, [_ZZ26pop_nca_executor_run_batchE11s_weights_t+1132];
	fma.rn.f32 	%f823, %f507, %f509, %f497;
	ld.shared.f32 	%f510, [_ZZ26pop_nca_executor_run_batchE11s_weights_t+1136];
	fma.rn.f32 	%f822, %f507, %f510, %f499;
	ld.shared.f32 	%f511, [_ZZ26pop_nca_executor_run_batchE11s_weights_t+1140];
	fma.rn.f32 	%f821, %f507, %f511, %f501;
	ld.shared.f32 	%f512, [_ZZ26pop_nca_executor_run_batchE11s_weights_t+1144];
	fma.rn.f32 	%f820, %f507, %f512, %f503;
	ld.shared.f32 	%f513, [_ZZ26pop_nca_executor_run_batchE11s_weights_t+1148];
	fma.rn.f32 	%f819, %f507, %f513, %f505;
$L__BB0_29:
	@%p2 bra 	$L__BB0_31;
	ld.shared.v2.f32 	{%f514, %f515}, [%r82+80];
	setp.ge.f32 	%p58, %f514, 0f3F000000;
	selp.f32 	%f516, 0f3F800000, 0f00000000, %p58;
	mul.f32 	%f517, %f514, %f516;
	ld.shared.f32 	%f518, [_ZZ26pop_nca_executor_run_batchE11s_weights_t+72];
	fma.rn.f32 	%f519, %f517, %f518, %f824;
	ld.shared.f32 	%f520, [_ZZ26pop_nca_executor_run_batchE11s_weights_t+76];
	fma.rn.f32 	%f521, %f517, %f520, %f823;
	ld.shared.f32 	%f522, [_ZZ26pop_nca_executor_run_batchE11s_weights_t+80];
	fma.rn.f32 	%f523, %f517, %f522, %f822;
	ld.shared.f32 	%f524, [_ZZ26pop_nca_executor_run_batchE11s_weights_t+84];
	fma.rn.f32 	%f525, %f517, %f524, %f821;
	ld.shared.f32 	%f526, [_ZZ26pop_nca_executor_run_batchE11s_weights_t+88];
	fma.rn.f32 	%f527, %f517, %f526, %f820;
	ld.shared.f32 	%f528, [_ZZ26pop_nca_executor_run_batchE11s_weights_t+92];
	fma.rn.f32 	%f529, %f517, %f528, %f819;
	setp.ge.f32 	%p59, %f515, 0f3F000000;
	selp.f32 	%f530, 0f3F800000, 0f00000000, %p59;
	mul.f32 	%f531, %f515, %f530;
	ld.shared.f32 	%f532, [_ZZ26pop_nca_executor_run_batchE11s_weights_t+192];
	fma.rn.f32 	%f533, %f531, %f532, %f519;
	ld.shared.f32 	%f534, [_ZZ26pop_nca_executor_run_batchE11s_weights_t+196];
	fma.rn.f32 	%f535, %f531, %f534, %f521;
	ld.shared.f32 	%f536, [_ZZ26pop_nca_executor_run_batchE11s_weights_t+200];
	fma.rn.f32 	%f537, %f531, %f536, %f523;
	ld.shared.f32 	%f538, [_ZZ26pop_nca_executor_run_batchE11s_weights_t+204];
	fma.rn.f32 	%f539, %f531, %f538, %f525;
	ld.shared.f32 	%f540, [_ZZ26pop_nca_executor_run_batchE11s_weights_t+208];
	fma.rn.f32 	%f541, %f531, %f540, %f527;
	ld.shared.f32 	%f542, [_ZZ26pop_nca_executor_run_batchE11s_weights_t+212];
	fma.rn.f32 	%f543, %f531, %f542, %f529;
	ld.shared.v2.f32 	{%f544, %f545}, [%r82+88];
	setp.ge.f32 	%p60, %f544, 0f3F000000;
	selp.f32 	%f546, 0f3F800000, 0f00000000, %p60;
	mul.f32 	%f547, %f544, %f546;
	ld.shared.f32 	%f548, [_ZZ26pop_nca_executor_run_batchE11s_weights_t+312];
	fma.rn.f32 	%f549, %f547, %f548, %f533;
	ld.shared.f32 	%f550, [_ZZ26pop_nca_executor_run_batchE11s_weights_t+316];
	fma.rn.f32 	%f551, %f547, %f550, %f535;
	ld.shared.f32 	%f552, [_ZZ26pop_nca_executor_run_batchE11s_weights_t+320];
	fma.rn.f32 	%f553, %f547, %f552, %f537;
	ld.shared.f32 	%f554, [_ZZ26pop_nca_executor_run_batchE11s_weights_t+324];
	fma.rn.f32 	%f555, %f547, %f554, %f539;
	ld.shared.f32 	%f556, [_ZZ26pop_nca_executor_run_batchE11s_weights_t+328];
	fma.rn.f32 	%f557, %f547, %f556, %f541;
	ld.shared.f32 	%f558, [_ZZ26pop_nca_executor_run_batchE11s_weights_t+332];
	fma.rn.f32 	%f559, %f547, %f558, %f543;
	setp.ge.f32 	%p61, %f545, 0f3F000000;
	selp.f32 	%f560, 0f3F800000, 0f00000000, %p61;
	mul.f32 	%f561, %f545, %f560;
	ld.shared.f32 	%f562, [_ZZ26pop_nca_executor_run_batchE11s_weights_t+432];
	fma.rn.f32 	%f563, %f561, %f562, %f549;
	ld.shared.f32 	%f564, [_ZZ26pop_nca_executor_run_batchE11s_weights_t+436];
	fma.rn.f32 	%f565, %f561, %f564, %f551;
	ld.shared.f32 	%f566, [_ZZ26pop_nca_executor_run_batchE11s_weights_t+440];
	fma.rn.f32 	%f567, %f561, %f566, %f553;
	ld.shared.f32 	%f568, [_ZZ26pop_nca_executor_run_batchE11s_weights_t+444];
	fma.rn.f32 	%f569, %f561, %f568, %f555;
	ld.shared.f32 	%f570, [_ZZ26pop_nca_executor_run_batchE11s_weights_t+448];
	fma.rn.f32 	%f571, %f561, %f570, %f557;
	ld.shared.f32 	%f572, [_ZZ26pop_nca_executor_run_batchE11s_weights_t+452];
	fma.rn.f32 	%f573, %f561, %f572, %f559;
	ld.shared.v2.f32 	{%f574, %f575}, [%r82+96];
	setp.ge.f32 	%p62, %f574, 0f3F000000;
	selp.f32 	%f576, 0f3F800000, 0f00000000, %p62;
	mul.f32 	%f577, %f574, %f576;
	ld.shared.f32 	%f578, [_ZZ26pop_nca_executor_run_batchE11s_weights_t+552];
	fma.rn.f32 	%f579, %f577, %f578, %f563;
	ld.shared.f32 	%f580, [_ZZ26pop_nca_executor_run_batchE11s_weights_t+556];
	fma.rn.f32 	%f581, %f577, %f580, %f565;
	ld.shared.f32 	%f582, [_ZZ26pop_nca_executor_run_batchE11s_weights_t+560];
	fma.rn.f32 	%f583, %f577, %f582, %f567;
	ld.shared.f32 	%f584, [_ZZ26pop_nca_executor_run_batchE11s_weights_t+564];
	fma.rn.f32 	%f585, %f577, %f584, %f569;
	ld.shared.f32 	%f586, [_ZZ26pop_nca_executor_run_batchE11s_weights_t+568];
	fma.rn.f32 	%f587, %f577, %f586, %f571;
	ld.shared.f32 	%f588, [_ZZ26pop_nca_executor_run_batchE11s_weights_t+572];
	fma.rn.f32 	%f589, %f577, %f588, %f573;
	setp.ge.f32 	%p63, %f575, 0f3F000000;
	selp.f32 	%f590, 0f3F800000, 0f00000000, %p63;
	mul.f32 	%f591, %f575, %f590;
	ld.shared.f32 	%f592, [_ZZ26pop_nca_executor_run_batchE11s_weights_t+672];
	fma.rn.f32 	%f593, %f591, %f592, %f579;
	ld.shared.f32 	%f594, [_ZZ26pop_nca_executor_run_batchE11s_weights_t+676];
	fma.rn.f32 	%f595, %f591, %f594, %f581;
	ld.shared.f32 	%f596, [_ZZ26pop_nca_executor_run_batchE11s_weights_t+680];
	fma.rn.f32 	%f597, %f591, %f596, %f583;
	ld.shared.f32 	%f598, [_ZZ26pop_nca_executor_run_batchE11s_weights_t+684];
	fma.rn.f32 	%f599, %f591, %f598, %f585;
	ld.shared.f32 	%f600, [_ZZ26pop_nca_executor_run_batchE11s_weights_t+688];
	fma.rn.f32 	%f601, %f591, %f600, %f587;
	ld.shared.f32 	%f602, [_ZZ26pop_nca_executor_run_batchE11s_weights_t+692];
	fma.rn.f32 	%f603, %f591, %f602, %f589;
	ld.shared.v2.f32 	{%f604, %f605}, [%r82+104];
	setp.ge.f32 	%p64, %f604, 0f3F000000;
	selp.f32 	%f606, 0f3F800000, 0f00000000, %p64;
	mul.f32 	%f607, %f604, %f606;
	ld.shared.f32 	%f608, [_ZZ26pop_nca_executor_run_batchE11s_weights_t+792];
	fma.rn.f32 	%f609, %f607, %f608, %f593;
	ld.shared.f32 	%f610, [_ZZ26pop_nca_executor_run_batchE11s_weights_t+796];
	fma.rn.f32 	%f611, %f607, %f610, %f595;
	ld.shared.f32 	%f612, [_ZZ26pop_nca_executor_run_batchE11s_weights_t+800];
	fma.rn.f32 	%f613, %f607, %f612, %f597;
	ld.shared.f32 	%f614, [_ZZ26pop_nca_executor_run_batchE11s_weights_t+804];
	fma.rn.f32 	%f615, %f607, %f614, %f599;
	ld.shared.f32 	%f616, [_ZZ26pop_nca_executor_run_batchE11s_weights_t+808];
	fma.rn.f32 	%f617, %f607, %f616, %f601;
	ld.shared.f32 	%f618, [_ZZ26pop_nca_executor_run_batchE11s_weights_t+812];
	fma.rn.f32 	%f619, %f607, %f618, %f603;
	setp.ge.f32 	%p65, %f605, 0f3F000000;
	selp.f32 	%f620, 0f3F800000, 0f00000000, %p65;
	mul.f32 	%f621, %f605, %f620;
	ld.shared.f32 	%f622, [_ZZ26pop_nca_executor_run_batchE11s_weights_t+912];
	fma.rn.f32 	%f623, %f621, %f622, %f609;
	ld.shared.f32 	%f624, [_ZZ26pop_nca_executor_run_batchE11s_weights_t+916];
	fma.rn.f32 	%f625, %f621, %f624, %f611;
	ld.shared.f32 	%f626, [_ZZ26pop_nca_executor_run_batchE11s_weights_t+920];
	fma.rn.f32 	%f627, %f621, %f626, %f613;
	ld.shared.f32 	%f628, [_ZZ26pop_nca_executor_run_batchE11s_weights_t+924];
	fma.rn.f32 	%f629, %f621, %f628, %f615;
	ld.shared.f32 	%f630, [_ZZ26pop_nca_executor_run_batchE11s_weights_t+928];
	fma.rn.f32 	%f631, %f621, %f630, %f617;
	ld.shared.f32 	%f632, [_ZZ26pop_nca_executor_run_batchE11s_weights_t+932];
	fma.rn.f32 	%f633, %f621, %f632, %f619;
	ld.shared.v2.f32 	{%f634, %f635}, [%r82+112];
	setp.ge.f32 	%p66, %f634, 0f3F000000;
	selp.f32 	%f636, 0f3F800000, 0f00000000, %p66;
	mul.f32 	%f637, %f634, %f636;
	ld.shared.f32 	%f638, [_ZZ26pop_nca_executor_run_batchE11s_weights_t+1032];
	fma.rn.f32 	%f639, %f637, %f638, %f623;
	ld.shared.f32 	%f640, [_ZZ26pop_nca_executor_run_batchE11s_weights_t+1036];
	fma.rn.f32 	%f641, %f637, %f640, %f625;
	ld.shared.f32 	%f642, [_ZZ26pop_nca_executor_run_batchE11s_weights_t+1040];
	fma.rn.f32 	%f643, %f637, %f642, %f627;
	ld.shared.f32 	%f644, [_ZZ26pop_nca_executor_run_batchE11s_weights_t+1044];
	fma.rn.f32 	%f645, %f637, %f644, %f629;
	ld.shared.f32 	%f646, [_ZZ26pop_nca_executor_run_batchE11s_weights_t+1048];
	fma.rn.f32 	%f647, %f637, %f646, %f631;
	ld.shared.f32 	%f648, [_ZZ26pop_nca_executor_run_batchE11s_weights_t+1052];
	fma.rn.f32 	%f649, %f637, %f648, %f633;
	setp.ge.f32 	%p67, %f635, 0f3F000000;
	selp.f32 	%f650, 0f3F800000, 0f00000000, %p67;
	mul.f32 	%f651, %f635, %f650;
	ld.shared.f32 	%f652, [_ZZ26pop_nca_executor_run_batchE11s_weights_t+1152];
	fma.rn.f32 	%f824, %f651, %f652, %f639;
	ld.shared.f32 	%f653, [_ZZ26pop_nca_executor_run_batchE11s_weights_t+1156];
	fma.rn.f32 	%f823, %f651, %f653, %f641;
	ld.shared.f32 	%f654, [_ZZ26pop_nca_executor_run_batchE11s_weights_t+1160];
	fma.rn.f32 	%f822, %f651, %f654, %f643;
	ld.shared.f32 	%f655, [_ZZ26pop_nca_executor_run_batchE11s_weights_t+1164];
	fma.rn.f32 	%f821, %f651, %f655, %f645;
	ld.shared.f32 	%f656, [_ZZ26pop_nca_executor_run_batchE11s_weights_t+1168];
	fma.rn.f32 	%f820, %f651, %f656, %f647;
	ld.shared.f32 	%f657, [_ZZ26pop_nca_executor_run_batchE11s_weights_t+1172];
	fma.rn.f32 	%f819, %f651, %f657, %f649;
$L__BB0_31:
	setp.ge.u32 	%p68, %r83, %r2;
	@%p68 bra 	$L__BB0_33;
	ld.shared.v2.f32 	{%f658, %f659}, [%r84];
	setp.ge.f32 	%p69, %f658, 0f3F000000;
	selp.f32 	%f660, 0f3F800000, 0f00000000, %p69;
	mul.f32 	%f661, %f658, %f660;
	ld.shared.f32 	%f662, [_ZZ26pop_nca_executor_run_batchE11s_weights_t+96];
	fma.rn.f32 	%f663, %f661, %f662, %f824;
	ld.shared.f32 	%f664, [_ZZ26pop_nca_executor_run_batchE11s_weights_t+100];
	fma.rn.f32 	%f665, %f661, %f664, %f823;
	ld.shared.f32 	%f666, [_ZZ26pop_nca_executor_run_batchE11s_weights_t+104];
	fma.rn.f32 	%f667, %f661, %f666, %f822;
	ld.shared.f32 	%f668, [_ZZ26pop_nca_executor_run_batchE11s_weights_t+108];
	fma.rn.f32 	%f669, %f661, %f668, %f821;
	ld.shared.f32 	%f670, [_ZZ26pop_nca_executor_run_batchE11s_weights_t+112];
	fma.rn.f32 	%f671, %f661, %f670, %f820;
	ld.shared.f32 	%f672, [_ZZ26pop_nca_executor_run_batchE11s_weights_t+116];
	fma.rn.f32 	%f673, %f661, %f672, %f819;
	setp.ge.f32 	%p70, %f659, 0f3F000000;
	selp.f32 	%f674, 0f3F800000, 0f00000000, %p70;
	mul.f32 	%f675, %f659, %f674;
	ld.shared.f32 	%f676, [_ZZ26pop_nca_executor_run_batchE11s_weights_t+216];
	fma.rn.f32 	%f677, %f675, %f676, %f663;
	ld.shared.f32 	%f678, [_ZZ26pop_nca_executor_run_batchE11s_weights_t+220];
	fma.rn.f32 	%f679, %f675, %f678, %f665;
	ld.shared.f32 	%f680, [_ZZ26pop_nca_executor_run_batchE11s_weights_t+224];
	fma.rn.f32 	%f681, %f675, %f680, %f667;
	ld.shared.f32 	%f682, [_ZZ26pop_nca_executor_run_batchE11s_weights_t+228];
	fma.rn.f32 	%f683, %f675, %f682, %f669;
	ld.shared.f32 	%f684, [_ZZ26pop_nca_executor_run_batchE11s_weights_t+232];
	fma.rn.f32 	%f685, %f675, %f684, %f671;
	ld.shared.f32 	%f686, [_ZZ26pop_nca_executor_run_batchE11s_weights_t+236];
	fma.rn.f32 	%f687, %f675, %f686, %f673;
	ld.shared.v2.f32 	{%f688, %f689}, [%r84+8];
	setp.ge.f32 	%p71, %f688, 0f3F000000;
	selp.f32 	%f690, 0f3F800000, 0f00000000, %p71;
	mul.f32 	%f691, %f688, %f690;
	ld.shared.f32 	%f692, [_ZZ26pop_nca_executor_run_batchE11s_weights_t+336];
	fma.rn.f32 	%f693, %f691, %f692, %f677;
	ld.shared.f32 	%f694, [_ZZ26pop_nca_executor_run_batchE11s_weights_t+340];
	fma.rn.f32 	%f695, %f691, %f694, %f679;
	ld.shared.f32 	%f696, [_ZZ26pop_nca_executor_run_batchE11s_weights_t+344];
	fma.rn.f32 	%f697, %f691, %f696, %f681;
	ld.shared.f32 	%f698, [_ZZ26pop_nca_executor_run_batchE11s_weights_t+348];
	fma.rn.f32 	%f699, %f691, %f698, %f683;
	ld.shared.f32 	%f700, [_ZZ26pop_nca_executor_run_batchE11s_weights_t+352];
	fma.rn.f32 	%f701, %f691, %f700, %f685;
	ld.shared.f32 	%f702, [_ZZ26pop_nca_executor_run_batchE11s_weights_t+356];
	fma.rn.f32 	%f703, %f691, %f702, %f687;
	setp.ge.f32 	%p72, %f689, 0f3F000000;
	selp.f32 	%f704, 0f3F800000, 0f00000000, %p72;
	mul.f32 	%f705, %f689, %f704;
	ld.shared.f32 	%f706, [_ZZ26pop_nca_executor_run_batchE11s_weights_t+456];
	fma.rn.f32 	%f707, %f705, %f706, %f693;
	ld.shared.f32 	%f708, [_ZZ26pop_nca_executor_run_batchE11s_weights_t+460];
	fma.rn.f32 	%f709, %f705, %f708, %f695;
	ld.shared.f32 	%f710, [_ZZ26pop_nca_executor_run_batchE11s_weights_t+464];
	fma.rn.f32 	%f711, %f705, %f710, %f697;
	ld.shared.f32 	%f712, [_ZZ26pop_nca_executor_run_batchE11s_weights_t+468];
	fma.rn.f32 	%f713, %f705, %f712, %f699;
	ld.shared.f32 	%f714, [_ZZ26pop_nca_executor_run_batchE11s_weights_t+472];
	fma.rn.f32 	%f715, %f705, %f714, %f701;
	ld.shared.f32 	%f716, [_ZZ26pop_nca_executor_run_batchE11s_weights_t+476];
	fma.rn.f32 	%f717, %f705, %f716, %f703;
	ld.shared.v2.f32 	{%f718, %f719}, [%r84+16];
	setp.ge.f32 	%p73, %f718, 0f3F000000;
	selp.f32 	%f720, 0f3F800000, 0f00000000, %p73;
	mul.f32 	%f721, %f718, %f720;
	ld.shared.f32 	%f722, [_ZZ26pop_nca_executor_run_batchE11s_weights_t+576];
	fma.rn.f32 	%f723, %f721, %f722, %f707;
	ld.shared.f32 	%f724, [_ZZ26pop_nca_executor_run_batchE11s_weights_t+580];
	fma.rn.f32 	%f725, %f721, %f724, %f709;
	ld.shared.f32 	%f726, [_ZZ26pop_nca_executor_run_batchE11s_weights_t+584];
	fma.rn.f32 	%f727, %f721, %f726, %f711;
	ld.shared.f32 	%f728, [_ZZ26pop_nca_executor_run_batchE11s_weights_t+588];
	fma.rn.f32 	%f729, %f721, %f728, %f713;
	ld.shared.f32 	%f730, [_ZZ26pop_nca_executor_run_batchE11s_weights_t+592];
	fma.rn.f32 	%f731, %f721, %f730, %f715;
	ld.shared.f32 	%f732, [_ZZ26pop_nca_executor_run_batchE11s_weights_t+596];
	fma.rn.f32 	%f733, %f721, %f732, %f717;
	setp.ge.f32 	%p74, %f719, 0f3F000000;
	selp.f32 	%f734, 0f3F800000, 0f00000000, %p74;
	mul.f32 	%f735, %f719, %f734;
	ld.shared.f32 	%f736, [_ZZ26pop_nca_executor_run_batchE11s_weights_t+696];
	fma.rn.f32 	%f737, %f735, %f736, %f723;
	ld.shared.f32 	%f738, [_ZZ26pop_nca_executor_run_batchE11s_weights_t+700];
	fma.rn.f32 	%f739, %f735, %f738, %f725;
	ld.shared.f32 	%f740, [_ZZ26pop_nca_executor_run_batchE11s_weights_t+704];
	fma.rn.f32 	%f741, %f735, %f740, %f727;
	ld.shared.f32 	%f742, [_ZZ26pop_nca_executor_run_batchE11s_weights_t+708];
	fma.rn.f32 	%f743, %f735, %f742, %f729;
	ld.shared.f32 	%f744, [_ZZ26pop_nca_executor_run_batchE11s_weights_t+712];
	fma.rn.f32 	%f745, %f735, %f744, %f731;
	ld.shared.f32 	%f746, [_ZZ26pop_nca_executor_run_batchE11s_weights_t+716];
	fma.rn.f32 	%f747, %f735, %f746, %f733;
	ld.shared.v2.f32 	{%f748, %f749}, [%r84+24];
	setp.ge.f32 	%p75, %f748, 0f3F000000;
	selp.f32 	%f750, 0f3F800000, 0f00000000, %p75;
	mul.f32 	%f751, %f748, %f750;
	ld.shared.f32 	%f752, [_ZZ26pop_nca_executor_run_batchE11s_weights_t+816];
	fma.rn.f32 	%f753, %f751, %f752, %f737;
	ld.shared.f32 	%f754, [_ZZ26pop_nca_executor_run_batchE11s_weights_t+820];
	fma.rn.f32 	%f755, %f751, %f754, %f739;
	ld.shared.f32 	%f756, [_ZZ26pop_nca_executor_run_batchE11s_weights_t+824];
	fma.rn.f32 	%f757, %f751, %f756, %f741;
	ld.shared.f32 	%f758, [_ZZ26pop_nca_executor_run_batchE11s_weights_t+828];
	fma.rn.f32 	%f759, %f751, %f758, %f743;
	ld.shared.f32 	%f760, [_ZZ26pop_nca_executor_run_batchE11s_weights_t+832];
	fma.rn.f32 	%f761, %f751, %f760, %f745;
	ld.shared.f32 	%f762, [_ZZ26pop_nca_executor_run_batchE11s_weights_t+836];
	fma.rn.f32 	%f763, %f751, %f762, %f747;
	setp.ge.f32 	%p76, %f749, 0f3F000000;
	selp.f32 	%f764, 0f3F800000, 0f00000000, %p76;
	mul.f32 	%f765, %f749, %f764;
	ld.shared.f32 	%f766, [_ZZ26pop_nca_executor_run_batchE11s_weights_t+936];
	fma.rn.f32 	%f767, %f765, %f766, %f753;
	ld.shared.f32 	%f768, [_ZZ26pop_nca_executor_run_batchE11s_weights_t+940];
	fma.rn.f32 	%f769, %f765, %f768, %f755;
	ld.shared.f32 	%f770, [_ZZ26pop_nca_executor_run_batchE11s_weights_t+944];
	fma.rn.f32 	%f771, %f765, %f770, %f757;
	ld.shared.f32 	%f772, [_ZZ26pop_nca_executor_run_batchE11s_weights_t+948];
	fma.rn.f32 	%f773, %f765, %f772, %f759;
	ld.shared.f32 	%f774, [_ZZ26pop_nca_executor_run_batchE11s_weights_t+952];
	fma.rn.f32 	%f775, %f765, %f774, %f761;
	ld.shared.f32 	%f776, [_ZZ26pop_nca_executor_run_batchE11s_weights_t+956];
	fma.rn.f32 	%f777, %f765, %f776, %f763;
	ld.shared.v2.f32 	{%f778, %f779}, [%r84+32];
	setp.ge.f32 	%p77, %f778, 0f3F000000;
	selp.f32 	%f780, 0f3F800000, 0f00000000, %p77;
	mul.f32 	%f781, %f778, %f780;
	ld.shared.f32 	%f782, [_ZZ26pop_nca_executor_run_batchE11s_weights_t+1056];
	fma.rn.f32 	%f783, %f781, %f782, %f767;
	ld.shared.f32 	%f784, [_ZZ26pop_nca_executor_run_batchE11s_weights_t+1060];
	fma.rn.f32 	%f785, %f781, %f784, %f769;
	ld.shared.f32 	%f786, [_ZZ26pop_nca_executor_run_batchE11s_weights_t+1064];
	fma.rn.f32 	%f787, %f781, %f786, %f771;
	ld.shared.f32 	%f788, [_ZZ26pop_nca_executor_run_batchE11s_weights_t+1068];
	fma.rn.f32 	%f789, %f781, %f788, %f773;
	ld.shared.f32 	%f790, [_ZZ26pop_nca_executor_run_batchE11s_weights_t+1072];
	fma.rn.f32 	%f791, %f781, %f790, %f775;
	ld.shared.f32 	%f792, [_ZZ26pop_nca_executor_run_batchE11s_weights_t+1076];
	fma.rn.f32 	%f793, %f781, %f792, %f777;
	setp.ge.f32 	%p78, %f779, 0f3F000000;
	selp.f32 	%f794, 0f3F800000, 0f00000000, %p78;
	mul.f32 	%f795, %f779, %f794;
	ld.shared.f32 	%f796, [_ZZ26pop_nca_executor_run_batchE11s_weights_t+1176];
	fma.rn.f32 	%f824, %f795, %f796, %f783;
	ld.shared.f32 	%f797, [_ZZ26pop_nca_executor_run_batchE11s_weights_t+1180];
	fma.rn.f32 	%f823, %f795, %f797, %f785;
	ld.shared.f32 	%f798, [_ZZ26pop_nca_executor_run_batchE11s_weights_t+1184];
	fma.rn.f32 	%f822, %f795, %f798, %f787;
	ld.shared.f32 	%f799, [_ZZ26pop_nca_executor_run_batchE11s_weights_t+1188];
	fma.rn.f32 	%f821, %f795, %f799, %f789;
	ld.shared.f32 	%f800, [_ZZ26pop_nca_executor_run_batchE11s_weights_t+1192];
	fma.rn.f32 	%f820, %f795, %f800, %f791;
	ld.shared.f32 	%f801, [_ZZ26pop_nca_executor_run_batchE11s_weights_t+1196];
	fma.rn.f32 	%f819, %f795, %f801, %f793;
$L__BB0_33:
	bar.sync 	0;
	cvt.sat.f32.f32 	%f802, %f824;
	cvt.sat.f32.f32 	%f803, %f823;
	st.shared.v2.f32 	[%r82+56], {%f802, %f803};
	cvt.sat.f32.f32 	%f804, %f822;
	cvt.sat.f32.f32 	%f805, %f821;
	st.shared.v2.f32 	[%r82+64], {%f804, %f805};
	cvt.sat.f32.f32 	%f806, %f820;
	cvt.sat.f32.f32 	%f807, %f819;
	st.shared.v2.f32 	[%r82+72], {%f806, %f807};
	bar.sync 	0;
	add.s32 	%r284, %r284, 1;
	setp.eq.s32 	%p79, %r284, 0;
	@%p79 bra 	$L__BB0_34;
	bra.uni 	$L__BB0_23;
$L__BB0_34:
	setp.lt.s32 	%p80, %r4, 1;
	@%p80 bra 	$L__BB0_41;
	max.s32 	%r244, %r8, %r4;
	sub.s32 	%r245, %r244, %r4;
	setp.ne.s32 	%p81, %r245, 0;
	selp.u32 	%r246, 1, 0, %p81;
	selp.s32 	%r247, -1, 0, %p81;
	add.s32 	%r248, %r245, %r247;
	div.u32 	%r249, %r248, %r4;
	add.s32 	%r250, %r249, %r246;
	add.s32 	%r86, %r250, 1;
	and.b32  	%r87, %r86, 3;
	setp.lt.u32 	%p82, %r250, 3;
	mov.b32 	%r292, 0;
	@%p82 bra 	$L__BB0_38;
	and.b32  	%r252, %r86, -4;
	shl.b32 	%r88, %r4, 2;
	add.s32 	%r290, %r5, %r7;
	add.s32 	%r289, %r290, %r4;
	shl.b32 	%r253, %r4, 1;
	add.s32 	%r288, %r290, %r253;
	mad.lo.s32 	%r287, %r4, 3, %r290;
	shl.b32 	%r254, %r5, 2;
	mov.u32 	%r255, s_sub;
	add.s32 	%r286, %r255, %r254;
	shl.b32 	%r94, %r4, 4;
	shl.b32 	%r95, %r4, 3;
	mul.lo.s32 	%r96, %r4, 12;
	neg.s32 	%r285, %r252;
	mov.b32 	%r292, 0;
$L__BB0_37:
	ld.shared.f32 	%f808, [%r286];
	mul.wide.u32 	%rd42, %r290, 4;
	add.s64 	%rd43, %rd2, %rd42;
	st.global.f32 	[%rd43], %f808;
	add.s32 	%r256, %r286, %r88;
	ld.shared.f32 	%f809, [%r256];
	mul.wide.u32 	%rd44, %r289, 4;
	add.s64 	%rd45, %rd2, %rd44;
	st.global.f32 	[%rd45], %f809;
	add.s32 	%r257, %r286, %r95;
	ld.shared.f32 	%f810, [%r257];
	mul.wide.u32 	%rd46, %r288, 4;
	add.s64 	%rd47, %rd2, %rd46;
	st.global.f32 	[%rd47], %f810;
	add.s32 	%r258, %r286, %r96;
	ld.shared.f32 	%f811, [%r258];
	mul.wide.u32 	%rd48, %r287, 4;
	add.s64 	%rd49, %rd2, %rd48;
	st.global.f32 	[%rd49], %f811;
	add.s32 	%r292, %r292, %r88;
	add.s32 	%r290, %r290, %r88;
	add.s32 	%r289, %r289, %r88;
	add.s32 	%r288, %r288, %r88;
	add.s32 	%r287, %r287, %r88;
	add.s32 	%r286, %r286, %r94;
	add.s32 	%r285, %r285, 4;
	setp.ne.s32 	%p83, %r285, 0;
	@%p83 bra 	$L__BB0_37;
$L__BB0_38:
	setp.eq.s32 	%p84, %r87, 0;
	@%p84 bra 	$L__BB0_41;
	add.s32 	%r259, %r5, %r292;
	add.s32 	%r295, %r259, %r7;
	shl.b32 	%r260, %r259, 2;
	mov.u32 	%r261, s_sub;
	add.s32 	%r294, %r261, %r260;
	shl.b32 	%r117, %r4, 2;
	neg.s32 	%r293, %r87;
$L__BB0_40:
	.pragma "nounroll";
	ld.shared.f32 	%f812, [%r294];
	mul.wide.u32 	%rd50, %r295, 4;
	add.s64 	%rd51, %rd2, %rd50;
	st.global.f32 	[%rd51], %f812;
	add.s32 	%r295, %r295, %r4;
	add.s32 	%r294, %r294, %r117;
	add.s32 	%r293, %r293, 1;
	setp.ne.s32 	%p85, %r293, 0;
	@%p85 bra 	$L__BB0_40;
$L__BB0_41:
	ret;
$L__BB0_42:
	mul.hi.s32 	%r168, %r269, 1374389535;
	shr.u32 	%r169, %r168, 31;
	shr.s32 	%r170, %r168, 4;
	add.s32 	%r171, %r170, %r169;
	mul.lo.s32 	%r172, %r171, 50;
	sub.s32 	%r173, %r269, %r172;
	add.s32 	%r174, %r269, %r32;
	mul.wide.u32 	%rd24, %r174, 4;
	add.s64 	%rd25, %rd1, %rd24;
	ld.global.nc.f32 	%f73, [%rd25];
	mov.u32 	%r175, _ZZ26pop_nca_executor_run_batchE11s_weights_t;
	mad.lo.s32 	%r176, %r173, 24, %r175;
	shl.b32 	%r177, %r171, 2;
	add.s32 	%r178, %r176, %r177;
	st.shared.f32 	[%r178], %f73;
	add.s32 	%r179, %r269, %r4;
	mul.hi.s32 	%r180, %r179, 1374389535;
	shr.u32 	%r181, %r180, 31;
	shr.s32 	%r182, %r180, 4;
	add.s32 	%r183, %r182, %r181;
	mul.lo.s32 	%r184, %r183, 50;
	sub.s32 	%r185, %r179, %r184;
	add.s32 	%r186, %r174, %r4;
	mul.wide.u32 	%rd26, %r186, 4;
	add.s64 	%rd27, %rd1, %rd26;
	ld.global.nc.f32 	%f74, [%rd27];
	mad.lo.s32 	%r187, %r185, 24, %r175;
	shl.b32 	%r188, %r183, 2;
	add.s32 	%r189, %r187, %r188;
	st.shared.f32 	[%r189], %f74;
	add.s32 	%r190, %r179, %r4;
	mul.hi.s32 	%r191, %r190, 1374389535;
	shr.u32 	%r192, %r191, 31;
	shr.s32 	%r193, %r191, 4;
	add.s32 	%r194, %r193, %r192;
	mul.lo.s32 	%r195, %r194, 50;
	sub.s32 	%r196, %r190, %r195;
	add.s32 	%r197, %r186, %r4;
	mul.wide.u32 	%rd28, %r197, 4;
	add.s64 	%rd29, %rd1, %rd28;
	ld.global.nc.f32 	%f75, [%rd29];
	mad.lo.s32 	%r198, %r196, 24, %r175;
	shl.b32 	%r199, %r194, 2;
	add.s32 	%r200, %r198, %r199;
	st.shared.f32 	[%r200], %f75;
	add.s32 	%r201, %r190, %r4;
	mul.hi.s32 	%r202, %r201, 1374389535;
	shr.u32 	%r203, %r202, 31;
	shr.s32 	%r204, %r202, 4;
	add.s32 	%r205, %r204, %r203;
	mul.lo.s32 	%r206, %r205, 50;
	sub.s32 	%r207, %r201, %r206;
	add.s32 	%r208, %r197, %r4;
	mul.wide.u32 	%rd30, %r208, 4;
	add.s64 	%rd31, %rd1, %rd30;
	ld.global.nc.f32 	%f76, [%rd31];
	mad.lo.s32 	%r209, %r207, 24, %r175;
	shl.b32 	%r210, %r205, 2;
	add.s32 	%r211, %r209, %r210;
	st.shared.f32 	[%r211], %f76;
	add.s32 	%r269, %r201, %r4;
	setp.lt.s32 	%p15, %r269, 300;
	@%p15 bra 	$L__BB0_42;
	bra.uni 	$L__BB0_13;

}


// ===== COMPILED SASS (sm_100) =====

	.target	sm_100

	.elftype	@"ET_EXEC"


//--------------------- .note.nv.tkinfo           --------------------------
	.section	.note.nv.tkinfo,"",@"SHT_NOTE"
	.sectionflags	@"SHF_NOTE_NV_TKINFO"
	.tkinfo
        /*0018*/ 	.word	0x00000002
        /*0030*/ 	.string	""
        /*0030*/ 	.string	"ptxas"
        /*0030*/ 	.string	"Cuda compilation tools, release 13.0, V13.0.88"
        /*0030*/ 	.string	"Build cuda_13.0.r13.0/compiler.36424714_0"
        /*0030*/ 	.string	"-arch sm_100 -m 64 "



//--------------------- .note.nv.cuinfo           --------------------------
	.section	.note.nv.cuinfo,"",@"SHT_NOTE"
	.sectionflags	@"SHF_NOTE_NV_CUINFO"
        /*0018*/ 	.short	0x0002
        /*001a*/ 	.short	0x0064
        /*001c*/ 	.short	0x0082
	.zero		2


//--------------------- .nv.info                  --------------------------
	.section	.nv.info,"",@"SHT_CUDA_INFO"
	.align	4


	//----- nvinfo : EIATTR_REGCOUNT
	.align		4
        /*0000*/ 	.byte	0x04, 0x2f
        /*0002*/ 	.short	(.L_2 - .L_1)
	.align		4
.L_1:
        /*0004*/ 	.word	index@(pop_nca_executor_run_batch)
        /*0008*/ 	.word	0x00000020


	//----- nvinfo : EIATTR_FRAME_SIZE
	.align		4
.L_2:
        /*000c*/ 	.byte	0x04, 0x11
        /*000e*/ 	.short	(.L_4 - .L_3)
	.align		4
.L_3:
        /*0010*/ 	.word	index@(pop_nca_executor_run_batch)
        /*0014*/ 	.word	0x00000000


	//----- nvinfo : EIATTR_MIN_STACK_SIZE
	.align		4
.L_4:
        /*0018*/ 	.byte	0x04, 0x12
        /*001a*/ 	.short	(.L_6 - .L_5)
	.align		4
.L_5:
        /*001c*/ 	.word	index@(pop_nca_executor_run_batch)
        /*0020*/ 	.word	0x00000000
.L_6:


//--------------------- .nv.compat                --------------------------
	.section	.nv.compat,"",@"SHT_CUDA_COMPAT_INFO"
	.align	4
        /*0000*/ 	.byte	0x02, 0x09, 0x00, 0x00, 0x02, 0x02, 0x01, 0x00, 0x02, 0x05, 0x05, 0x00, 0x03, 0x07, 0x01, 0x01
        /*0010*/ 	.byte	0x02, 0x03, 0x00, 0x00, 0x02, 0x06, 0x01, 0x00, 0x04, 0x0b, 0x08, 0x00, 0x09, 0x00, 0x00, 0x00
        /*0020*/ 	.byte	0x00, 0x00, 0x00, 0x00


//--------------------- .nv.info.pop_nca_executor_run_batch --------------------------
	.section	.nv.info.pop_nca_executor_run_batch,"",@"SHT_CUDA_INFO"
	.sectionflags	@""
	.align	4


	//----- nvinfo : EIATTR_CUDA_API_VERSION
	.align		4
        /*0000*/ 	.byte	0x04, 0x37
        /*0002*/ 	.short	(.L_8 - .L_7)
.L_7:
        /*0004*/ 	.word	0x00000082


	//----- nvinfo : EIATTR_KPARAM_INFO
	.align		4
.L_8:
        /*0008*/ 	.byte	0x04, 0x17
        /*000a*/ 	.short	(.L_10 - .L_9)
.L_9:
        /*000c*/ 	.word	0x00000000
        /*0010*/ 	.short	0x0005
        /*0012*/ 	.short	0x0024
        /*0014*/ 	.byte	0x00, 0xf0, 0x11, 0x00


	//----- nvinfo : EIATTR_KPARAM_INFO
	.align		4
.L_10:
        /*0018*/ 	.byte	0x04, 0x17
        /*001a*/ 	.short	(.L_12 - .L_11)
.L_11:
        /*001c*/ 	.word	0x00000000
        /*0020*/ 	.short	0x0004
        /*0022*/ 	.short	0x0020
        /*0024*/ 	.byte	0x00, 0xf0, 0x11, 0x00


	//----- nvinfo : EIATTR_KPARAM_INFO
	.align		4
.L_12:
        /*0028*/ 	.byte	0x04, 0x17
        /*002a*/ 	.short	(.L_14 - .L_13)
.L_13:
        /*002c*/ 	.word	0x00000000
        /*0030*/ 	.short	0x0003
        /*0032*/ 	.short	0x0018
        /*0034*/ 	.byte	0x00, 0xf5, 0x21, 0x00


	//----- nvinfo : EIATTR_KPARAM_INFO
	.align		4
.L_14:
        /*0038*/ 	.byte	0x04, 0x17
        /*003a*/ 	.short	(.L_16 - .L_15)
.L_15:
        /*003c*/ 	.word	0x00000000
        /*0040*/ 	.short	0x0002
        /*0042*/ 	.short	0x0010
        /*0044*/ 	.byte	0x00, 0xf5, 0x21, 0x00


	//----- nvinfo : EIATTR_KPARAM_INFO
	.align		4
.L_16:
        /*0048*/ 	.byte	0x04, 0x17
        /*004a*/ 	.short	(.L_18 - .L_17)
.L_17:
        /*004c*/ 	.word	0x00000000
        /*0050*/ 	.short	0x0001
        /*0052*/ 	.short	0x0008
        /*0054*/ 	.byte	0x00, 0xf5, 0x21, 0x00


	//----- nvinfo : EIATTR_KPARAM_INFO
	.align		4
.L_18:
        /*0058*/ 	.byte	0x04, 0x17
        /*005a*/ 	.short	(.L_20 - .L_19)
.L_19:
        /*005c*/ 	.word	0x00000000
        /*0060*/ 	.short	0x0000
        /*0062*/ 	.short	0x0000
        /*0064*/ 	.byte	0x00, 0xf5, 0x21, 0x00


	//----- nvinfo : EIATTR_SPARSE_MMA_MASK
	.align		4
.L_20:
        /*0068*/ 	.byte	0x03, 0x50
        /*006a*/ 	.short	0x0000


	//----- nvinfo : EIATTR_MAXREG_COUNT
	.align		4
        /*006c*/ 	.byte	0x03, 0x1b
        /*006e*/ 	.short	0x00ff


	//----- nvinfo : EIATTR_NUM_BARRIERS
	.align		4
        /*0070*/ 	.byte	0x02, 0x4c
        /*0072*/ 	.byte	0x01
	.zero		1


	//----- nvinfo : EIATTR_MERCURY_ISA_VERSION
	.align		4
        /*0074*/ 	.byte	0x03, 0x5f
        /*0076*/ 	.short	0x0101


	//----- nvinfo : EIATTR_VRC_CTA_INIT_COUNT
	.align		4
        /*0078*/ 	.byte	0x02, 0x4a
	.zero		1
	.zero		1


	//----- nvinfo : EIATTR_EXIT_INSTR_OFFSETS
	.align		4
        /*007c*/ 	.byte	0x04, 0x1c
        /*007e*/ 	.short	(.L_22 - .L_21)


	//   ....[0]....
.L_21:
        /*0080*/ 	.word	0x000000c0


	//   ....[1]....
        /*0084*/ 	.word	0x00004310


	//   ....[2]....
        /*0088*/ 	.word	0x00005070


	//   ....[3]....
        /*008c*/ 	.word	0x00005190


	//----- nvinfo : EIATTR_CRS_STACK_SIZE
	.align		4
.L_22:
        /*0090*/ 	.byte	0x04, 0x1e
        /*0092*/ 	.short	(.L_24 - .L_23)
.L_23:
        /*0094*/ 	.word	0x00000000


	//----- nvinfo : EIATTR_CBANK_PARAM_SIZE
	.align		4
.L_24:
        /*0098*/ 	.byte	0x03, 0x19
        /*009a*/ 	.short	0x0028


	//----- nvinfo : EIATTR_PARAM_CBANK
	.align		4
        /*009c*/ 	.byte	0x04, 0x0a
        /*009e*/ 	.short	(.L_26 - .L_25)
	.align		4
.L_25:
        /*00a0*/ 	.word	index@(.nv.constant0.pop_nca_executor_run_batch)
        /*00a4*/ 	.short	0x0380
        /*00a6*/ 	.short	0x0028


	//----- nvinfo : EIATTR_SW_WAR
	.align		4
.L_26:
        /*00a8*/ 	.byte	0x04, 0x36
        /*00aa*/ 	.short	(.L_28 - .L_27)
.L_27:
        /*00ac*/ 	.word	0x00000008
.L_28:


//--------------------- .nv.callgraph             --------------------------
	.section	.nv.callgraph,"",@"SHT_CUDA_CALLGRAPH"
	.align	4
	.sectionentsize	8
	.align		4
        /*0000*/ 	.word	0x00000000
	.align		4
        /*0004*/ 	.word	0xffffffff
	.align		4
        /*0008*/ 	.word	0x00000000
	.align		4
        /*000c*/ 	.word	0xfffffffe
	.align		4
        /*0010*/ 	.word	0x00000000
	.align		4
        /*0014*/ 	.word	0xfffffffd
	.align		4
        /*0018*/ 	.word	0x00000000
	.align		4
        /*001c*/ 	.word	0xfffffffc


//--------------------- .nv.constant3             --------------------------
	.section	.nv.constant3,"a",@progbits
	.align	4
.nv.constant3:
	.type		NHBD,@object
	.size		NHBD,(.L_0 - NHBD)
NHBD:
        /*0000*/ 	.byte	0x00, 0x00, 0x00, 0x00, 0xff, 0xff, 0xff, 0xff, 0xff, 0xff, 0xff, 0xff, 0x00, 0x00, 0x00, 0x00
        /*0010*/ 	.byte	0x00, 0x00, 0x00, 0x00, 0x00, 0x00, 0x00, 0x00, 0x01, 0x00, 0x00, 0x00, 0x00, 0x00, 0x00, 0x00
        /*0020*/ 	.byte	0x00, 0x00, 0x00, 0x00, 0x01, 0x00, 0x00, 0x00
.L_0:


//--------------------- .text.pop_nca_executor_run_batch --------------------------
	.section	.text.pop_nca_executor_run_batch,"ax",@progbits
	.align	128
        .global         pop_nca_executor_run_batch
        .type           pop_nca_executor_run_batch,@function
        .size           pop_nca_executor_run_batch,(.L_x_39 - pop_nca_executor_run_batch)
        .other          pop_nca_executor_run_batch,@"STO_CUDA_ENTRY STV_DEFAULT"
pop_nca_executor_run_batch:
.text.pop_nca_executor_run_batch:
[----:B------:R-:W-:Y:S01]  /*0000*/  LDC R1, c[0x0][0x37c] ;  /* 0x0000df00ff017b82 */ /* 0x000fe20000000800 */
[----:B------:R-:W0:Y:S07]  /*0010*/  S2R R23, SR_CTAID.X ;  /* 0x0000000000177919 */ /* 0x000e2e0000002500 */
[----:B------:R-:W0:Y:S01]  /*0020*/  LDC.64 R2, c[0x0][0x398] ;  /* 0x0000e600ff027b82 */ /* 0x000e220000000a00 */
[----:B------:R-:W1:Y:S07]  /*0030*/  LDCU.64 UR8, c[0x0][0x358] ;  /* 0x00006b00ff0877ac */ /* 0x000e6e0008000a00 */
[----:B------:R-:W2:Y:S01]  /*0040*/  LDC.64 R4, c[0x0][0x390] ;  /* 0x0000e400ff047b82 */ /* 0x000ea20000000a00 */
[----:B0-----:R-:W-:-:S04]  /*0050*/  IMAD.WIDE.U32 R2, R23, 0x4, R2 ;  /* 0x0000000417027825 */ /* 0x001fc800078e0002 */
[----:B--2---:R-:W-:Y:S02]  /*0060*/  IMAD.WIDE.U32 R4, R23, 0x4, R4 ;  /* 0x0000000417047825 */ /* 0x004fe400078e0004 */
[----:B-1----:R-:W2:Y:S04]  /*0070*/  LDG.E.CONSTANT R3, desc[UR8][R2.64] ;  /* 0x0000000802037981 */ /* 0x002ea8000c1e9900 */
[----:B------:R-:W2:Y:S01]  /*0080*/  LDG.E.CONSTANT R27, desc[UR8][R4.64] ;  /* 0x00000008041b7981 */ /* 0x000ea2000c1e9900 */
[----:B------:R-:W0:Y:S01]  /*0090*/  S2R R0, SR_TID.X ;  /* 0x0000000000007919 */ /* 0x000e220000002100 */
[----:B--2---:R-:W-:-:S05]  /*00a0*/  IMAD R25, R27, R3, RZ ;  /* 0x000000031b197224 */ /* 0x004fca00078e02ff */
[----:B0-----:R-:W-:-:S13]  /*00b0*/  ISETP.GE.U32.AND P0, PT, R0, R25, PT ;  /* 0x000000190000720c */ /* 0x001fda0003f06070 */
[----:B------:R-:W-:Y:S05]  /*00c0*/  @P0 EXIT ;  /* 0x000000000000094d */ /* 0x000fea0003800000 */
[----:B------:R-:W0:Y:S01]  /*00d0*/  S2R R5, SR_CTAID.Y ;  /* 0x0000000000057919 */ /* 0x000e220000002600 */
[----:B------:R-:W0:Y:S01]  /*00e0*/  LDCU UR4, c[0x0][0x370] ;  /* 0x00006e00ff0477ac */ /* 0x000e220008000800 */
[C---:B------:R-:W-:Y:S01]  /*00f0*/  ISETP.GE.AND P0, PT, R25.reuse, 0x1, PT ;  /* 0x000000011900780c */ /* 0x040fe20003f06270 */
[----:B------:R-:W-:Y:S01]  /*0100*/  IMAD R21, R25, 0xa, RZ ;  /* 0x0000000a19157824 */ /* 0x000fe200078e02ff */
[----:B------:R-:W1:Y:S01]  /*0110*/  LDCU UR5, c[0x0][0x3a4] ;  /* 0x00007480ff0577ac */ /* 0x000e620008000800 */
[----:B0-----:R-:W-:-:S04]  /*0120*/  IMAD R23, R5, UR4, R23 ;  /* 0x0000000405177c24 */ /* 0x001fc8000f8e0217 */
[----:B-1----:R-:W-:-:S06]  /*0130*/  IMAD R23, R23, UR5, RZ ;  /* 0x0000000517177c24 */ /* 0x002fcc000f8e02ff */
[----:B------:R-:W-:Y:S05]  /*0140*/  @!P0 BRA `(.L_x_0) ;  /* 0x0000000c009c8947 */ /* 0x000fea0003800000 */
[----:B------:R-:W0:Y:S01]  /*0150*/  I2F.U32.RP R8, R25 ;  /* 0x0000001900087306 */ /* 0x000e220000209000 */
[C---:B------:R-:W-:Y:S02]  /*0160*/  VIMNMX R2, PT, PT, R25.reuse, R21, !PT ;  /* 0x0000001519027248 */ /* 0x040fe40007fe0100 */
[----:B------:R-:W-:Y:S02]  /*0170*/  IADD3 R9, PT, PT, RZ, -R25, RZ ;  /* 0x80000019ff097210 */ /* 0x000fe40007ffe0ff */
[C---:B------:R-:W-:Y:S02]  /*0180*/  IADD3 R2, PT, PT, -R25.reuse, R2, RZ ;  /* 0x0000000219027210 */ /* 0x040fe40007ffe1ff */
[----:B------:R-:W-:Y:S02]  /*0190*/  ISETP.NE.U32.AND P3, PT, R25, RZ, PT ;  /* 0x000000ff1900720c */ /* 0x000fe40003f65070 */
[C---:B------:R-:W-:Y:S02]  /*01a0*/  ISETP.NE.AND P0, PT, R2.reuse, RZ, PT ;  /* 0x000000ff0200720c */ /* 0x040fe40003f05270 */
[C---:B------:R-:W-:Y:S01]  /*01b0*/  IADD3 R4, PT, PT, R2.reuse, -0x1, RZ ;  /* 0xffffffff02047810 */ /* 0x040fe20007ffe0ff */
[----:B0-----:R-:W0:Y:S10]  /*01c0*/  MUFU.RCP R8, R8 ;  /* 0x0000000800087308 */ /* 0x001e340000001000 */
[----:B------:R-:W-:-:S02]  /*01d0*/  @!P0 IADD3 R4, PT, PT, R2, RZ, RZ ;  /* 0x000000ff02048210 */ /* 0x000fc40007ffe0ff */
[----:B0-----:R-:W-:-:S04]  /*01e0*/  IADD3 R6, PT, PT, R8, 0xffffffe, RZ ;  /* 0x0ffffffe08067810 */ /* 0x001fc80007ffe0ff */
[----:B------:R0:W1:Y:S02]  /*01f0*/  F2I.FTZ.U32.TRUNC.NTZ R7, R6 ;  /* 0x0000000600077305 */ /* 0x000064000021f000 */
[----:B0-----:R-:W-:Y:S02]  /*0200*/  HFMA2 R6, -RZ, RZ, 0, 0 ;  /* 0x00000000ff067431 */ /* 0x001fe400000001ff */
[----:B-1----:R-:W-:-:S04]  /*0210*/  IMAD R9, R9, R7, RZ ;  /* 0x0000000709097224 */ /* 0x002fc800078e02ff */
[----:B------:R-:W-:-:S06]  /*0220*/  IMAD.HI.U32 R7, R7, R9, R6 ;  /* 0x0000000907077227 */ /* 0x000fcc00078e0006 */
[----:B------:R-:W-:-:S05]  /*0230*/  IMAD.HI.U32 R7, R7, R4, RZ ;  /* 0x0000000407077227 */ /* 0x000fca00078e00ff */
[----:B------:R-:W-:-:S05]  /*0240*/  IADD3 R2, PT, PT, -R7, RZ, RZ ;  /* 0x000000ff07027210 */ /* 0x000fca0007ffe1ff */
[----:B------:R-:W-:Y:S01]  /*0250*/  IMAD R4, R25, R2, R4 ;  /* 0x0000000219047224 */ /* 0x000fe200078e0204 */
[----:B------:R-:W-:-:S04]  /*0260*/  SEL R2, RZ, 0x1, !P0 ;  /* 0x00000001ff027807 */ /* 0x000fc80004000000 */
[----:B------:R-:W-:-:S13]  /*0270*/  ISETP.GE.U32.AND P1, PT, R4, R25, PT ;  /* 0x000000190400720c */ /* 0x000fda0003f26070 */
[----:B------:R-:W-:Y:S02]  /*0280*/  @P1 IADD3 R4, PT, PT, -R25, R4, RZ ;  /* 0x0000000419041210 */ /* 0x000fe40007ffe1ff */
[----:B------:R-:W-:Y:S02]  /*0290*/  @P1 IADD3 R7, PT, PT, R7, 0x1, RZ ;  /* 0x0000000107071810 */ /* 0x000fe40007ffe0ff */
[----:B------:R-:W-:-:S13]  /*02a0*/  ISETP.GE.U32.AND P2, PT, R4, R25, PT ;  /* 0x000000190400720c */ /* 0x000fda0003f46070 */
[----:B------:R-:W-:Y:S02]  /*02b0*/  @P2 IADD3 R7, PT, PT, R7, 0x1, RZ ;  /* 0x0000000107072810 */ /* 0x000fe40007ffe0ff */
[----:B------:R-:W-:-:S04]  /*02c0*/  @!P3 LOP3.LUT R7, RZ, R25, RZ, 0x33, !PT ;  /* 0x00000019ff07b212 */ /* 0x000fc800078e33ff */
[----:B------:R-:W-:-:S04]  /*02d0*/  IADD3 R2, PT, PT, R2, R7, RZ ;  /* 0x0000000702027210 */ /* 0x000fc80007ffe0ff */
[C---:B------:R-:W-:Y:S02]  /*02e0*/  ISETP.GE.U32.AND P0, PT, R2.reuse, 0x3, PT ;  /* 0x000000030200780c */ /* 0x040fe40003f06070 */
[----:B------:R-:W-:Y:S02]  /*02f0*/  IADD3 R4, PT, PT, R2, 0x1, RZ ;  /* 0x0000000102047810 */ /* 0x000fe40007ffe0ff */
[----:B------:R-:W-:Y:S02]  /*0300*/  MOV R2, RZ ;  /* 0x000000ff00027202 */ /* 0x000fe40000000f00 */
[----:B------:R-:W-:-:S07]  /*0310*/  LOP3.LUT R6, R4, 0x3, RZ, 0xc0, !PT ;  /* 0x0000000304067812 */ /* 0x000fce00078ec0ff */
[----:B------:R-:W-:Y:S05]  /*0320*/  @!P0 BRA `(.L_x_1) ;  /* 0x0000000800d88947 */ /* 0x000fea0003800000 */
[----:B------:R-:W0:Y:S01]  /*0330*/  S2UR UR5, SR_CgaCtaId ;  /* 0x00000000000579c3 */ /* 0x000e220000008800 */
[----:B------:R-:W-:Y:S01]  /*0340*/  LOP3.LUT R4, R4, 0xfffffffc, RZ, 0xc0, !PT ;  /* 0xfffffffc04047812 */ /* 0x000fe200078ec0ff */
[----:B------:R-:W-:Y:S01]  /*0350*/  UMOV UR4, 0x400 ;  /* 0x0000040000047882 */ /* 0x000fe20000000000 */
[----:B------:R-:W-:Y:S01]  /*0360*/  IMAD R28, R23, 0xa, R0 ;  /* 0x0000000a171c7824 */ /* 0x000fe200078e0200 */
[----:B------:R-:W-:Y:S01]  /*0370*/  UIADD3 UR4, UPT, UPT, UR4, 0x4d0, URZ ;  /* 0x000004d004047890 */ /* 0x000fe2000fffe0ff */
[----:B------:R-:W-:Y:S02]  /*0380*/  IADD3 R4, PT, PT, -R4, RZ, RZ ;  /* 0x000000ff04047210 */ /* 0x000fe40007ffe1ff */
[----:B------:R-:W-:Y:S01]  /*0390*/  MOV R2, RZ ;  /* 0x000000ff00027202 */ /* 0x000fe20000000f00 */
[----:B------:R-:W1:Y:S01]  /*03a0*/  LDC.64 R8, c[0x0][0x380] ;  /* 0x0000e000ff087b82 */ /* 0x000e620000000a00 */
[----:B------:R-:W-:Y:S01]  /*03b0*/  ISETP.GE.AND P0, PT, R4, RZ, PT ;  /* 0x000000ff0400720c */ /* 0x000fe20003f06270 */
[C---:B------:R-:W-:Y:S01]  /*03c0*/  IMAD R24, R25.reuse, 0x3, R28 ;  /* 0x0000000319187824 */ /* 0x040fe200078e021c */
[----:B------:R-:W-:-:S02]  /*03d0*/  IADD3 R20, PT, PT, R25, R28, RZ ;  /* 0x0000001c19147210 */ /* 0x000fc40007ffe0ff */
[----:B------:R-:W-:Y:S01]  /*03e0*/  LEA R22, R25, R28, 0x1 ;  /* 0x0000001c19167211 */ /* 0x000fe200078e08ff */
[----:B0-----:R-:W-:-:S06]  /*03f0*/  ULEA UR4, UR5, UR4, 0x18 ;  /* 0x0000000405047291 */ /* 0x001fcc000f8ec0ff */
[----:B------:R-:W-:Y:S02]  /*0400*/  LEA R16, R0, UR4, 0x2 ;  /* 0x0000000400107c11 */ /* 0x000fe4000f8e10ff */
[----:B------:R-:W-:Y:S05]  /*0410*/  @P0 BRA `(.L_x_2) ;  /* 0x00000008003c0947 */ /* 0x000fea0003800000 */
[----:B------:R-:W-:Y:S02]  /*0420*/  IADD3 R7, PT, PT, -R4, RZ, RZ ;  /* 0x000000ff04077210 */ /* 0x000fe40007ffe1ff */
[----:B------:R-:W-:Y:S02]  /*0430*/  PLOP3.LUT P0, PT, PT, PT, PT, 0x80, 0x8 ;  /* 0x000000000008781c */ /* 0x000fe40003f0f070 */
[----:B------:R-:W-:-:S13]  /*0440*/  ISETP.GT.AND P1, PT, R7, 0xc, PT ;  /* 0x0000000c0700780c */ /* 0x000fda0003f24270 */
[----:B------:R-:W-:Y:S05]  /*0450*/  @!P1 BRA `(.L_x_3) ;  /* 0x0000000400649947 */ /* 0x000fea0003800000 */
[----:B------:R-:W0:Y:S01]  /*0460*/  LDC.64 R10, c[0x0][0x380] ;  /* 0x0000e000ff0a7b82 */ /* 0x000e220000000a00 */
[----:B------:R-:W-:-:S13]  /*0470*/  PLOP3.LUT P0, PT, PT, PT, PT, 0x8, 0x80 ;  /* 0x000000000080781c */ /* 0x000fda0003f0e170 */
.L_x_4:
[----:B0-2---:R-:W-:-:S04]  /*0480*/  IMAD.WIDE.U32 R14, R28, 0x4, R10 ;  /* 0x000000041c0e7825 */ /* 0x005fc800078e000a */
[----:B------:R-:W-:Y:S01]  /*0490*/  IMAD.WIDE.U32 R12, R20, 0x4, R10 ;  /* 0x00000004140c7825 */ /* 0x000fe200078e000a */
[----:B------:R0:W2:Y:S01]  /*04a0*/  LDG.E R17, desc[UR8][R14.64] ;  /* 0x000000080e117981 */ /* 0x0000a2000c1e1900 */
[----:B------:R-:W-:-:S03]  /*04b0*/  LEA R26, R25, R28, 0x2 ;  /* 0x0000001c191a7211 */ /* 0x000fc600078e10ff */
[----:B------:R3:W4:Y:S01]  /*04c0*/  LDG.E R7, desc[UR8][R12.64] ;  /* 0x000000080c077981 */ /* 0x000722000c1e1900 */
[----:B0-----:R-:W-:-:S04]  /*04d0*/  IMAD.WIDE.U32 R14, R22, 0x4, R10 ;  /* 0x00000004160e7825 */ /* 0x001fc800078e000a */
[--C-:B---3--:R-:W-:Y:S02]  /*04e0*/  IMAD.WIDE.U32 R12, R24, 0x4, R10.reuse ;  /* 0x00000004180c7825 */ /* 0x108fe400078e000a */
[----:B------:R-:W3:Y:S01]  /*04f0*/  LDG.E R14, desc[UR8][R14.64] ;  /* 0x000000080e0e7981 */ /* 0x000ee2000c1e1900 */
[C---:B------:R-:W-:Y:S01]  /*0500*/  LEA R20, R25.reuse, R20, 0x2 ;  /* 0x0000001419147211 */ /* 0x040fe200078e10ff */
[--C-:B------:R-:W-:Y:S02]  /*0510*/  IMAD.WIDE.U32 R18, R26, 0x4, R10.reuse ;  /* 0x000000041a127825 */ /* 0x100fe400078e000a */
[----:B------:R0:W5:Y:S02]  /*0520*/  LDG.E R12, desc[UR8][R12.64] ;  /* 0x000000080c0c7981 */ /* 0x000164000c1e1900 */
[----:B------:R-:W-:Y:S02]  /*0530*/  IMAD.WIDE.U32 R28, R20, 0x4, R10 ;  /* 0x00000004141c7825 */ /* 0x000fe400078e000a */
[----:B------:R1:W5:Y:S04]  /*0540*/  LDG.E R18, desc[UR8][R18.64] ;  /* 0x0000000812127981 */ /* 0x000368000c1e1900 */
[----:B------:R1:W5:Y:S01]  /*0550*/  LDG.E R28, desc[UR8][R28.64] ;  /* 0x000000081c1c7981 */ /* 0x000362000c1e1900 */
[----:B------:R-:W-:-:S02]  /*0560*/  LEA R22, R25, R22, 0x2 ;  /* 0x0000001619167211 */ /* 0x000fc400078e10ff */
[C---:B0-----:R-:W-:Y:S02]  /*0570*/  LEA R13, R25.reuse, R16, 0x3 ;  /* 0x00000010190d7211 */ /* 0x041fe400078e18ff */
[C---:B------:R-:W-:Y:S01]  /*0580*/  LEA R24, R25.reuse, R24, 0x2 ;  /* 0x0000001819187211 */ /* 0x040fe200078e10ff */
[C---:B-1----:R-:W-:Y:S01]  /*0590*/  IMAD R19, R25.reuse, 0xc, R16 ;  /* 0x0000000c19137824 */ /* 0x042fe200078e0210 */
[C---:B------:R-:W-:Y:S02]  /*05a0*/  LEA R26, R25.reuse, R26, 0x2 ;  /* 0x0000001a191a7211 */ /* 0x040fe400078e10ff */
[C---:B------:R-:W-:Y:S02]  /*05b0*/  LEA R29, R25.reuse, R16, 0x2 ;  /* 0x00000010191d7211 */ /* 0x040fe400078e10ff */
[C---:B------:R-:W-:Y:S01]  /*05c0*/  LEA R20, R25.reuse, R20, 0x2 ;  /* 0x0000001419147211 */ /* 0x040fe200078e10ff */
[----:B--2---:R-:W-:Y:S04]  /*05d0*/  STS [R16], R17 ;  /* 0x0000001110007388 */ /* 0x004fe80000000800 */
[----:B----4-:R-:W-:Y:S04]  /*05e0*/  STS [R29], R7 ;  /* 0x000000071d007388 */ /* 0x010fe80000000800 */
[----:B---3--:R0:W-:Y:S04]  /*05f0*/  STS [R13], R14 ;  /* 0x0000000e0d007388 */ /* 0x0081e80000000800 */
[----:B-----5:R1:W-:Y:S01]  /*0600*/  STS [R19], R12 ;  /* 0x0000000c13007388 */ /* 0x0203e20000000800 */
[----:B0-----:R-:W-:Y:S01]  /*0610*/  IMAD.WIDE.U32 R14, R22, 0x4, R10 ;  /* 0x00000004160e7825 */ /* 0x001fe200078e000a */
[----:B------:R-:W-:-:S02]  /*0620*/  LEA R22, R25, R22, 0x2 ;  /* 0x0000001619167211 */ /* 0x000fc400078e10ff */
[C---:B-1----:R-:W-:Y:S01]  /*0630*/  LEA R19, R25.reuse, R16, 0x4 ;  /* 0x0000001019137211 */ /* 0x042fe200078e20ff */
[--C-:B------:R-:W-:Y:S02]  /*0640*/  IMAD.WIDE.U32 R12, R24, 0x4, R10.reuse ;  /* 0x00000004180c7825 */ /* 0x100fe400078e000a */
[----:B------:R-:W2:Y:S02]  /*0650*/  LDG.E R15, desc[UR8][R14.64] ;  /* 0x000000080e0f7981 */ /* 0x000ea4000c1e1900 */
[--C-:B------:R-:W-:Y:S02]  /*0660*/  IMAD.WIDE.U32 R16, R26, 0x4, R10.reuse ;  /* 0x000000041a107825 */ /* 0x100fe400078e000a */
[----:B------:R0:W3:Y:S04]  /*0670*/  LDG.E R7, desc[UR8][R12.64] ;  /* 0x000000080c077981 */ /* 0x0000e8000c1e1900 */
[----:B------:R1:W-:Y:S04]  /*0680*/  STS [R19], R18 ;  /* 0x0000001213007388 */ /* 0x0003e80000000800 */
[----:B------:R4:W5:Y:S01]  /*0690*/  LDG.E R29, desc[UR8][R16.64] ;  /* 0x00000008101d7981 */ /* 0x000962000c1e1900 */
[----:B0-----:R-:W-:Y:S01]  /*06a0*/  IMAD.WIDE.U32 R12, R22, 0x4, R10 ;  /* 0x00000004160c7825 */ /* 0x001fe200078e000a */
[----:B-1----:R-:W-:-:S03]  /*06b0*/  LEA R18, R25, R19, 0x2 ;  /* 0x0000001319127211 */ /* 0x002fc600078e10ff */
[----:B----4-:R-:W-:Y:S02]  /*06c0*/  IMAD.WIDE.U32 R16, R20, 0x4, R10 ;  /* 0x0000000414107825 */ /* 0x010fe400078e000a */
[----:B------:R0:W-:Y:S04]  /*06d0*/  STS [R18], R28 ;  /* 0x0000001c12007388 */ /* 0x0001e80000000800 */
[----:B------:R1:W4:Y:S04]  /*06e0*/  LDG.E R14, desc[UR8][R16.64] ;  /* 0x00000008100e7981 */ /* 0x000328000c1e1900 */
[----:B0-----:R0:W4:Y:S01]  /*06f0*/  LDG.E R28, desc[UR8][R12.64] ;  /* 0x000000080c1c7981 */ /* 0x001122000c1e1900 */
[C---:B------:R-:W-:Y:S01]  /*0700*/  LEA R24, R25.reuse, R24, 0x2 ;  /* 0x0000001819187211 */ /* 0x040fe200078e10ff */
[C---:B-1----:R-:W-:Y:S01]  /*0710*/  IMAD R16, R25.reuse, 0xc, R19 ;  /* 0x0000000c19107824 */ /* 0x042fe200078e0213 */
[----:B0-----:R-:W-:-:S02]  /*0720*/  LEA R12, R25, R19, 0x3 ;  /* 0x00000013190c7211 */ /* 0x001fc400078e18ff */
[C---:B------:R-:W-:Y:S02]  /*0730*/  LEA R26, R25.reuse, R26, 0x2 ;  /* 0x0000001a191a7211 */ /* 0x040fe400078e10ff */
[C---:B------:R-:W-:Y:S02]  /*0740*/  LEA R20, R25.reuse, R20, 0x2 ;  /* 0x0000001419147211 */ /* 0x040fe400078e10ff */
[C---:B------:R-:W-:Y:S01]  /*0750*/  LEA R22, R25.reuse, R22, 0x2 ;  /* 0x0000001619167211 */ /* 0x040fe200078e10ff */
[----:B--2---:R0:W-:Y:S04]  /*0760*/  STS [R12], R15 ;  /* 0x0000000f0c007388 */ /* 0x0041e80000000800 */
[----:B---3--:R1:W-:Y:S01]  /*0770*/  STS [R16], R7 ;  /* 0x0000000710007388 */ /* 0x0083e20000000800 */
[----:B0-----:R-:W-:Y:S01]  /*0780*/  LEA R15, R25, R19, 0x4 ;  /* 0x00000013190f7211 */ /* 0x001fe200078e20ff */
[----:B------:R-:W-:-:S03]  /*0790*/  IMAD.WIDE.U32 R18, R24, 0x4, R10 ;  /* 0x0000000418127825 */ /* 0x000fc600078e000a */
[CC--:B-1----:R-:W-:Y:S01]  /*07a0*/  LEA R7, R25.reuse, R15.reuse, 0x2 ;  /* 0x0000000f19077211 */ /* 0x0c2fe200078e10ff */
[----:B-----5:R0:W-:Y:S01]  /*07b0*/  STS [R15], R29 ;  /* 0x0000001d0f007388 */ /* 0x0201e20000000800 */
[--C-:B------:R-:W-:Y:S01]  /*07c0*/  IMAD.WIDE.U32 R12, R26, 0x4, R10.reuse ;  /* 0x000000041a0c7825 */ /* 0x100fe200078e000a */
[C---:B------:R-:W-:Y:S02]  /*07d0*/  LEA R24, R25.reuse, R24, 0x2 ;  /* 0x0000001819187211 */ /* 0x040fe400078e10ff */
[----:B------:R-:W2:Y:S01]  /*07e0*/  LDG.E R18, desc[UR8][R18.64] ;  /* 0x0000000812127981 */ /* 0x000ea2000c1e1900 */
[--C-:B------:R-:W-:Y:S01]  /*07f0*/  IMAD.WIDE.U32 R16, R20, 0x4, R10.reuse ;  /* 0x0000000414107825 */ /* 0x100fe200078e000a */
[----:B0-----:R-:W-:Y:S02]  /*0800*/  LEA R29, R25, R15, 0x3 ;  /* 0x0000000f191d7211 */ /* 0x001fe400078e18ff */
[----:B----4-:R0:W-:Y:S04]  /*0810*/  STS [R7], R14 ;  /* 0x0000000e07007388 */ /* 0x0101e80000000800 */
[----:B------:R1:W-:Y:S04]  /*0820*/  STS [R29], R28 ;  /* 0x0000001c1d007388 */ /* 0x0003e80000000800 */
[----:B0-----:R0:W3:Y:S04]  /*0830*/  LDG.E R7, desc[UR8][R12.64] ;  /* 0x000000080c077981 */ /* 0x0010e8000c1e1900 */
[----:B-1----:R1:W4:Y:S01]  /*0840*/  LDG.E R29, desc[UR8][R16.64] ;  /* 0x00000008101d7981 */ /* 0x002322000c1e1900 */
[----:B0-----:R-:W-:-:S05]  /*0850*/  IMAD.WIDE.U32 R12, R22, 0x4, R10 ;  /* 0x00000004160c7825 */ /* 0x001fca00078e000a */
[----:B------:R0:W5:Y:S01]  /*0860*/  LDG.E R19, desc[UR8][R12.64] ;  /* 0x000000080c137981 */ /* 0x000162000c1e1900 */
[----:B-1----:R-:W-:-:S06]  /*0870*/  IMAD.WIDE.U32 R16, R24, 0x4, R10 ;  /* 0x0000000418107825 */ /* 0x002fcc00078e000a */
[----:B------:R1:W5:Y:S01]  /*0880*/  LDG.E R17, desc[UR8][R16.64] ;  /* 0x0000000810117981 */ /* 0x000362000c1e1900 */
[C---:B------:R-:W-:Y:S01]  /*0890*/  LEA R14, R25.reuse, R15, 0x4 ;  /* 0x0000000f190e7211 */ /* 0x040fe200078e20ff */
[----:B------:R-:W-:-:S03]  /*08a0*/  IMAD R28, R25, 0xc, R15 ;  /* 0x0000000c191c7824 */ /* 0x000fc600078e020f */
[CC--:B------:R-:W-:Y:S01]  /*08b0*/  LEA R15, R25.reuse, R14.reuse, 0x2 ;  /* 0x0000000e190f7211 */ /* 0x0c0fe200078e10ff */
[C---:B0-----:R-:W-:Y:S01]  /*08c0*/  IMAD R13, R25.reuse, 0xc, R14 ;  /* 0x0000000c190d7824 */ /* 0x041fe200078e020e */
[----:B------:R-:W-:Y:S02]  /*08d0*/  LEA R12, R25, R14, 0x3 ;  /* 0x0000000e190c7211 */ /* 0x000fe400078e18ff */
[----:B------:R-:W-:-:S04]  /*08e0*/  IADD3 R4, PT, PT, R4, 0x10, RZ ;  /* 0x0000001004047810 */ /* 0x000fc80007ffe0ff */
[----:B------:R-:W-:Y:S02]  /*08f0*/  ISETP.GE.AND P1, PT, R4, -0xc, PT ;  /* 0xfffffff40400780c */ /* 0x000fe40003f26270 */
[----:B------:R-:W-:-:S04]  /*0900*/  LEA R2, R25, R2, 0x2 ;  /* 0x0000000219027211 */ /* 0x000fc800078e10ff */
[----:B------:R-:W-:-:S04]  /*0910*/  LEA R2, R25, R2, 0x2 ;  /* 0x0000000219027211 */ /* 0x000fc800078e10ff */
[C---:B------:R-:W-:Y:S02]  /*0920*/  LEA R2, R25.reuse, R2, 0x2 ;  /* 0x0000000219027211 */ /* 0x040fe400078e10ff */
[C---:B------:R-:W-:Y:S02]  /*0930*/  LEA R20, R25.reuse, R20, 0x2 ;  /* 0x0000001419147211 */ /* 0x040fe400078e10ff */
[C---:B------:R-:W-:Y:S02]  /*0940*/  LEA R2, R25.reuse, R2, 0x2 ;  /* 0x0000000219027211 */ /* 0x040fe400078e10ff */
[C---:B------:R-:W-:Y:S02]  /*0950*/  LEA R22, R25.reuse, R22, 0x2 ;  /* 0x0000001619167211 */ /* 0x040fe400078e10ff */
[C---:B------:R-:W-:Y:S02]  /*0960*/  LEA R24, R25.reuse, R24, 0x2 ;  /* 0x0000001819187211 */ /* 0x040fe400078e10ff */
[C---:B-1----:R-:W-:Y:S01]  /*0970*/  LEA R16, R25.reuse, R14, 0x4 ;  /* 0x0000000e19107211 */ /* 0x042fe200078e20ff */
[----:B--2---:R0:W-:Y:S04]  /*0980*/  STS [R28], R18 ;  /* 0x000000121c007388 */ /* 0x0041e80000000800 */
[----:B---3--:R2:W-:Y:S04]  /*0990*/  STS [R14], R7 ;  /* 0x000000070e007388 */ /* 0x0085e80000000800 */
[----:B----4-:R2:W-:Y:S04]  /*09a0*/  STS [R15], R29 ;  /* 0x0000001d0f007388 */ /* 0x0105e80000000800 */
[----:B-----5:R2:W-:Y:S04]  /*09b0*/  STS [R12], R19 ;  /* 0x000000130c007388 */ /* 0x0205e80000000800 */
[----:B------:R2:W-:Y:S01]  /*09c0*/  STS [R13], R17 ;  /* 0x000000110d007388 */ /* 0x0005e20000000800 */
[----:B0-----:R-:W-:Y:S01]  /*09d0*/  LEA R28, R25, R26, 0x2 ;  /* 0x0000001a191c7211 */ /* 0x001fe200078e10ff */
[----:B------:R-:W-:Y:S06]  /*09e0*/  @!P1 BRA `(.L_x_4) ;  /* 0xfffffff800a49947 */ /* 0x000fec000383ffff */
.L_x_3:
[----:B--2---:R-:W-:-:S04]  /*09f0*/  IADD3 R7, PT, PT, -R4, RZ, RZ ;  /* 0x000000ff04077210 */ /* 0x004fc80007ffe1ff */
[----:B------:R-:W-:-:S13]  /*0a00*/  ISETP.GT.AND P1, PT, R7, 0x4, PT ;  /* 0x000000040700780c */ /* 0x000fda0003f24270 */
[----:B------:R-:W-:Y:S05]  /*0a10*/  @!P1 BRA `(.L_x_5) ;  /* 0x0000000000b49947 */ /* 0x000fea0003800000 */
[----:B------:R-:W0:Y:S02]  /*0a20*/  LDC.64 R14, c[0x0][0x380] ;  /* 0x0000e000ff0e7b82 */ /* 0x000e240000000a00 */
[----:B0-----:R-:W-:-:S06]  /*0a30*/  IMAD.WIDE.U32 R12, R28, 0x4, R14 ;  /* 0x000000041c0c7825 */ /* 0x001fcc00078e000e */
[----:B------:R-:W2:Y:S01]  /*0a40*/  LDG.E R13, desc[UR8][R12.64] ;  /* 0x000000080c0d7981 */ /* 0x000ea2000c1e1900 */
[--C-:B------:R-:W-:Y:S01]  /*0a50*/  IMAD.WIDE.U32 R10, R20, 0x4, R14.reuse ;  /* 0x00000004140a7825 */ /* 0x100fe200078e000e */
[C---:B------:R-:W-:Y:S02]  /*0a60*/  LEA R7, R25.reuse, R28, 0x2 ;  /* 0x0000001c19077211 */ /* 0x040fe400078e10ff */
[C---:B------:R-:W-:Y:S02]  /*0a70*/  LEA R20, R25.reuse, R20, 0x2 ;  /* 0x0000001419147211 */ /* 0x040fe400078e10ff */
[----:B------:R0:W3:Y:S01]  /*0a80*/  LDG.E R26, desc[UR8][R10.64] ;  /* 0x000000080a1a7981 */ /* 0x0000e2000c1e1900 */
[----:B------:R-:W-:Y:S01]  /*0a90*/  IMAD.WIDE.U32 R18, R24, 0x4, R14 ;  /* 0x0000000418127825 */ /* 0x000fe200078e000e */
[----:B------:R-:W-:-:S03]  /*0aa0*/  LEA R24, R25, R24, 0x2 ;  /* 0x0000001819187211 */ /* 0x000fc600078e10ff */
[--C-:B------:R-:W-:Y:S02]  /*0ab0*/  IMAD.WIDE.U32 R28, R7, 0x4, R14.reuse ;  /* 0x00000004071c7825 */ /* 0x100fe400078e000e */
[----:B------:R-:W4:Y:S02]  /*0ac0*/  LDG.E R18, desc[UR8][R18.64] ;  /* 0x0000000812127981 */ /* 0x000f24000c1e1900 */
[--C-:B0-----:R-:W-:Y:S01]  /*0ad0*/  IMAD.WIDE.U32 R10, R22, 0x4, R14.reuse ;  /* 0x00000004160a7825 */ /* 0x101fe200078e000e */
[----:B------:R-:W-:Y:S01]  /*0ae0*/  LEA R22, R25, R22, 0x2 ;  /* 0x0000001619167211 */ /* 0x000fe200078e10ff */
[----:B------:R-:W5:Y:S04]  /*0af0*/  LDG.E R28, desc[UR8][R28.64] ;  /* 0x000000081c1c7981 */ /* 0x000f68000c1e1900 */
[----:B------:R0:W4:Y:S02]  /*0b00*/  LDG.E R17, desc[UR8][R10.64] ;  /* 0x000000080a117981 */ /* 0x000124000c1e1900 */
[----:B0-----:R-:W-:-:S06]  /*0b10*/  IMAD.WIDE.U32 R10, R22, 0x4, R14 ;  /* 0x00000004160a7825 */ /* 0x001fcc00078e000e */
[----:B------:R0:W5:Y:S04]  /*0b20*/  LDG.E R10, desc[UR8][R10.64] ;  /* 0x000000080a0a7981 */ /* 0x000168000c1e1900 */
[----:B--2---:R2:W-:Y:S02]  /*0b30*/  STS [R16], R13 ;  /* 0x0000000d10007388 */ /* 0x0045e40000000800 */
[----:B--2---:R-:W-:-:S04]  /*0b40*/  IMAD.WIDE.U32 R12, R20, 0x4, R14 ;  /* 0x00000004140c7825 */ /* 0x004fc800078e000e */
[----:B------:R-:W-:Y:S02]  /*0b50*/  IMAD.WIDE.U32 R14, R24, 0x4, R14 ;  /* 0x00000004180e7825 */ /* 0x000fe400078e000e */
[----:B------:R-:W2:Y:S04]  /*0b60*/  LDG.E R12, desc[UR8][R12.64] ;  /* 0x000000080c0c7981 */ /* 0x000ea8000c1e1900 */
[----:B------:R1:W2:Y:S01]  /*0b70*/  LDG.E R15, desc[UR8][R14.64] ;  /* 0x000000080e0f7981 */ /* 0x0002a2000c1e1900 */
[C---:B------:R-:W-:Y:S01]  /*0b80*/  LEA R19, R25.reuse, R16, 0x2 ;  /* 0x0000001019137211 */ /* 0x040fe200078e10ff */
[----:B0-----:R-:W-:-:S04]  /*0b90*/  IMAD R11, R25, 0xc, R16 ;  /* 0x0000000c190b7824 */ /* 0x001fc800078e0210 */
[----:B---3--:R0:W-:Y:S01]  /*0ba0*/  STS [R19], R26 ;  /* 0x0000001a13007388 */ /* 0x0081e20000000800 */
[CC--:B-1----:R-:W-:Y:S02]  /*0bb0*/  LEA R14, R25.reuse, R16.reuse, 0x3 ;  /* 0x00000010190e7211 */ /* 0x0c2fe400078e18ff */
[----:B------:R-:W-:-:S04]  /*0bc0*/  LEA R16, R25, R16, 0x4 ;  /* 0x0000001019107211 */ /* 0x000fc800078e20ff */
[CC--:B0-----:R-:W-:Y:S01]  /*0bd0*/  LEA R19, R25.reuse, R16.reuse, 0x2 ;  /* 0x0000001019137211 */ /* 0x0c1fe200078e10ff */
[----:B----4-:R-:W-:Y:S01]  /*0be0*/  STS [R14], R17 ;  /* 0x000000110e007388 */ /* 0x010fe20000000800 */
[C---:B------:R-:W-:Y:S01]  /*0bf0*/  LEA R29, R25.reuse, R16, 0x3 ;  /* 0x00000010191d7211 */ /* 0x040fe200078e18ff */
[C---:B------:R-:W-:Y:S02]  /*0c00*/  IMAD R26, R25.reuse, 0xc, R16 ;  /* 0x0000000c191a7824 */ /* 0x040fe400078e0210 */
[----:B------:R-:W-:Y:S04]  /*0c10*/  STS [R11], R18 ;  /* 0x000000120b007388 */ /* 0x000fe80000000800 */
[----:B-----5:R0:W-:Y:S01]  /*0c20*/  STS [R16], R28 ;  /* 0x0000001c10007388 */ /* 0x0201e20000000800 */
[----:B------:R-:W-:-:S02]  /*0c30*/  LEA R2, R25, R2, 0x2 ;  /* 0x0000000219027211 */ /* 0x000fc400078e10ff */
[----:B------:R-:W-:Y:S02]  /*0c40*/  PLOP3.LUT P0, PT, PT, PT, PT, 0x8, 0x80 ;  /* 0x000000000080781c */ /* 0x000fe40003f0e170 */
[----:B------:R-:W-:Y:S02]  /*0c50*/  IADD3 R4, PT, PT, R4, 0x8, RZ ;  /* 0x0000000804047810 */ /* 0x000fe40007ffe0ff */
[C---:B------:R-:W-:Y:S02]  /*0c60*/  LEA R2, R25.reuse, R2, 0x2 ;  /* 0x0000000219027211 */ /* 0x040fe400078e10ff */
[C---:B------:R-:W-:Y:S02]  /*0c70*/  LEA R20, R25.reuse, R20, 0x2 ;  /* 0x0000001419147211 */ /* 0x040fe400078e10ff */
[C---:B------:R-:W-:Y:S02]  /*0c80*/  LEA R22, R25.reuse, R22, 0x2 ;  /* 0x0000001619167211 */ /* 0x040fe400078e10ff */
[----:B------:R-:W-:-:S02]  /*0c90*/  LEA R24, R25, R24, 0x2 ;  /* 0x0000001819187211 */ /* 0x000fc400078e10ff */
[C---:B0-----:R-:W-:Y:S02]  /*0ca0*/  LEA R28, R25.reuse, R7, 0x2 ;  /* 0x00000007191c7211 */ /* 0x041fe400078e10ff */
[----:B------:R-:W-:Y:S01]  /*0cb0*/  LEA R16, R25, R16, 0x4 ;  /* 0x0000001019107211 */ /* 0x000fe200078e20ff */
[----:B--2---:R0:W-:Y:S04]  /*0cc0*/  STS [R19], R12 ;  /* 0x0000000c13007388 */ /* 0x0041e80000000800 */
[----:B------:R0:W-:Y:S04]  /*0cd0*/  STS [R29], R10 ;  /* 0x0000000a1d007388 */ /* 0x0001e80000000800 */
[----:B------:R0:W-:Y:S02]  /*0ce0*/  STS [R26], R15 ;  /* 0x0000000f1a007388 */ /* 0x0001e40000000800 */
.L_x_5:
[----:B------:R-:W-:-:S13]  /*0cf0*/  ISETP.EQ.AND P1, PT, R4, RZ, PT ;  /* 0x000000ff0400720c */ /* 0x000fda0003f22270 */
[----:B------:R-:W-:Y:S05]  /*0d00*/  @!P0 BRA P1, `(.L_x_1) ;  /* 0x0000000000608947 */ /* 0x000fea0000800000 */
.L_x_2:
[----:B01----:R-:W-:-:S04]  /*0d10*/  IMAD.WIDE.U32 R18, R28, 0x4, R8 ;  /* 0x000000041c127825 */ /* 0x003fc800078e0008 */
[--C-:B--2---:R-:W-:Y:S02]  /*0d20*/  IMAD.WIDE.U32 R14, R20, 0x4, R8.reuse ;  /* 0x00000004140e7825 */ /* 0x104fe400078e0008 */
[----:B------:R-:W2:Y:S02]  /*0d30*/  LDG.E R19, desc[UR8][R18.64] ;  /* 0x0000000812137981 */ /* 0x000ea4000c1e1900 */
[--C-:B------:R-:W-:Y:S02]  /*0d40*/  IMAD.WIDE.U32 R12, R22, 0x4, R8.reuse ;  /* 0x00000004160c7825 */ /* 0x100fe400078e0008 */
[----:B------:R-:W3:Y:S02]  /*0d50*/  LDG.E R14, desc[UR8][R14.64] ;  /* 0x000000080e0e7981 */ /* 0x000ee4000c1e1900 */
[----:B------:R-:W-:Y:S02]  /*0d60*/  IMAD.WIDE.U32 R10, R24, 0x4, R8 ;  /* 0x00000004180a7825 */ /* 0x000fe400078e0008 */
[----:B------:R-:W4:Y:S04]  /*0d70*/  LDG.E R12, desc[UR8][R12.64] ;  /* 0x000000080c0c7981 */ /* 0x000f28000c1e1900 */
[----:B------:R-:W5:Y:S01]  /*0d80*/  LDG.E R10, desc[UR8][R10.64] ;  /* 0x000000080a0a7981 */ /* 0x000f62000c1e1900 */
[CC--:B------:R-:W-:Y:S01]  /*0d90*/  LEA R7, R25.reuse, R16.reuse, 0x2 ;  /* 0x0000001019077211 */ /* 0x0c0fe200078e10ff */
[C---:B------:R-:W-:Y:S01]  /*0da0*/  IMAD R29, R25.reuse, 0xc, R16 ;  /* 0x0000000c191d7824 */ /* 0x040fe200078e0210 */
[----:B------:R-:W-:-:S02]  /*0db0*/  LEA R17, R25, R16, 0x3 ;  /* 0x0000001019117211 */ /* 0x000fc400078e18ff */
[----:B------:R-:W-:-:S04]  /*0dc0*/  IADD3 R4, PT, PT, R4, 0x4, RZ ;  /* 0x0000000404047810 */ /* 0x000fc80007ffe0ff */
[----:B------:R-:W-:Y:S02]  /*0dd0*/  ISETP.NE.AND P0, PT, R4, RZ, PT ;  /* 0x000000ff0400720c */ /* 0x000fe40003f05270 */
[C---:B------:R-:W-:Y:S02]  /*0de0*/  LEA R2, R25.reuse, R2, 0x2 ;  /* 0x0000000219027211 */ /* 0x040fe400078e10ff */
[C---:B------:R-:W-:Y:S02]  /*0df0*/  LEA R20, R25.reuse, R20, 0x2 ;  /* 0x0000001419147211 */ /* 0x040fe400078e10ff */
[C---:B------:R-:W-:Y:S02]  /*0e00*/  LEA R22, R25.reuse, R22, 0x2 ;  /* 0x0000001619167211 */ /* 0x040fe400078e10ff */
[C---:B------:R-:W-:Y:S02]  /*0e10*/  LEA R24, R25.reuse, R24, 0x2 ;  /* 0x0000001819187211 */ /* 0x040fe400078e10ff */
[C---:B------:R-:W-:Y:S01]  /*0e20*/  LEA R28, R25.reuse, R28, 0x2 ;  /* 0x0000001c191c7211 */ /* 0x040fe200078e10ff */
[----:B--2---:R0:W-:Y:S04]  /*0e30*/  STS [R16], R19 ;  /* 0x0000001310007388 */ /* 0x0041e80000000800 */
[----:B---3--:R2:W-:Y:S04]  /*0e40*/  STS [R7], R14 ;  /* 0x0000000e07007388 */ /* 0x0085e80000000800 */
[----:B----4-:R2:W-:Y:S04]  /*0e50*/  STS [R17], R12 ;  /* 0x0000000c11007388 */ /* 0x0105e80000000800 */
[----:B-----5:R2:W-:Y:S01]  /*0e60*/  STS [R29], R10 ;  /* 0x0000000a1d007388 */ /* 0x0205e20000000800 */
[----:B0-----:R-:W-:Y:S01]  /*0e70*/  LEA R16, R25, R16, 0x4 ;  /* 0x0000001019107211 */ /* 0x001fe200078e20ff */
[----:B------:R-:W-:Y:S06]  /*0e80*/  @P0 BRA `(.L_x_2) ;  /* 0xfffffffc00a00947 */ /* 0x000fec000383ffff */
.L_x_1:
[----:B------:R-:W-:-:S13]  /*0e90*/  ISETP.NE.AND P0, PT, R6, RZ, PT ;  /* 0x000000ff0600720c */ /* 0x000fda0003f05270 */
[----:B------:R-:W-:Y:S05]  /*0ea0*/  @!P0 BRA `(.L_x_0) ;  /* 0x0000000000448947 */ /* 0x000fea0003800000 */
[----:B------:R-:W3:Y:S01]  /*0eb0*/  S2UR UR5, SR_CgaCtaId ;  /* 0x00000000000579c3 */ /* 0x000ee20000008800 */
[----:B------:R-:W-:Y:S01]  /*0ec0*/  UMOV UR4, 0x400 ;  /* 0x0000040000047882 */ /* 0x000fe20000000000 */
[----:B------:R-:W-:Y:S01]  /*0ed0*/  IADD3 R2, PT, PT, R0, R2, RZ ;  /* 0x0000000200027210 */ /* 0x000fe20007ffe0ff */
[----:B------:R-:W-:Y:S01]  /*0ee0*/  UIADD3 UR4, UPT, UPT, UR4, 0x4d0, URZ ;  /* 0x000004d004047890 */ /* 0x000fe2000fffe0ff */
[----:B0-2---:R-:W-:-:S03]  /*0ef0*/  IADD3 R10, PT, PT, -R6, RZ, RZ ;  /* 0x000000ff060a7210 */ /* 0x005fc60007ffe1ff */
[----:B------:R-:W-:Y:S01]  /*0f00*/  IMAD R4, R23, 0xa, R2 ;  /* 0x0000000a17047824 */ /* 0x000fe200078e0202 */
[----:B-1----:R-:W0:Y:S01]  /*0f10*/  LDC.64 R8, c[0x0][0x380] ;  /* 0x0000e000ff087b82 */ /* 0x002e220000000a00 */
[----:B---3--:R-:W-:-:S06]  /*0f20*/  ULEA UR4, UR5, UR4, 0x18 ;  /* 0x0000000405047291 */ /* 0x008fcc000f8ec0ff */
[----:B------:R-:W-:-:S07]  /*0f30*/  LEA R2, R2, UR4, 0x2 ;  /* 0x0000000402027c11 */ /* 0x000fce000f8e10ff */
.L_x_6:
[----:B0-----:R-:W-:-:S06]  /*0f40*/  IMAD.WIDE.U32 R6, R4, 0x4, R8 ;  /* 0x0000000404067825 */ /* 0x001fcc00078e0008 */
[----:B------:R-:W2:Y:S01]  /*0f50*/  LDG.E R7, desc[UR8][R6.64] ;  /* 0x0000000806077981 */ /* 0x000ea2000c1e1900 */
[----:B------:R-:W-:Y:S02]  /*0f60*/  IADD3 R10, PT, PT, R10, 0x1, RZ ;  /* 0x000000010a0a7810 */ /* 0x000fe40007ffe0ff */
[C---:B------:R-:W-:Y:S02]  /*0f70*/  IADD3 R4, PT, PT, R25.reuse, R4, RZ ;  /* 0x0000000419047210 */ /* 0x040fe40007ffe0ff */
[----:B------:R-:W-:Y:S01]  /*0f80*/  ISETP.NE.AND P0, PT, R10, RZ, PT ;  /* 0x000000ff0a00720c */ /* 0x000fe20003f05270 */
[----:B--2---:R0:W-:Y:S02]  /*0f90*/  STS [R2], R7 ;  /* 0x0000000702007388 */ /* 0x0041e40000000800 */
[----:B0-----:R-:W-:-:S10]  /*0fa0*/  LEA R2, R25, R2, 0x2 ;  /* 0x0000000219027211 */ /* 0x001fd400078e10ff */
[----:B------:R-:W-:Y:S05]  /*0fb0*/  @P0 BRA `(.L_x_6) ;  /* 0xfffffffc00e00947 */ /* 0x000fea000383ffff */
.L_x_0:
[----:B------:R-:W-:Y:S01]  /*0fc0*/  ISETP.GT.U32.AND P0, PT, R0, 0x12b, PT ;  /* 0x0000012b0000780c */ /* 0x000fe20003f04070 */
[----:B------:R-:W-:-:S12]  /*0fd0*/  BSSY.RECONVERGENT B0, `(.L_x_7) ;  /* 0x000006b000007945 */ /* 0x000fd80003800200 */
[----:B------:R-:W-:Y:S05]  /*0fe0*/  @P0 BRA `(.L_x_8) ;  /* 0x0000000400a40947 */ /* 0x000fea0003800000 */
[----:B-1----:R-:W1:Y:S01]  /*0ff0*/  I2F.U32.RP R8, R25 ;  /* 0x0000001900087306 */ /* 0x002e620000209000 */
[C---:B------:R-:W-:Y:S01]  /*1000*/  IADD3 R2, PT, PT, R25.reuse, R0, RZ ;  /* 0x0000000019027210 */ /* 0x040fe20007ffe0ff */
[----:B------:R-:W-:Y:S01]  /*1010*/  BSSY.RECONVERGENT B1, `(.L_x_9) ;  /* 0x0000033000017945 */ /* 0x000fe20003800200 */
[----:B------:R-:W-:Y:S02]  /*1020*/  IADD3 R11, PT, PT, RZ, -R25, RZ ;  /* 0x80000019ff0b7210 */ /* 0x000fe40007ffe0ff */
[C---:B------:R-:W-:Y:S02]  /*1030*/  ISETP.GE.AND P0, PT, R2.reuse, 0x12c, PT ;  /* 0x0000012c0200780c */ /* 0x040fe40003f06270 */
[----:B------:R-:W-:Y:S02]  /*1040*/  VIMNMX R9, PT, PT, R2, 0x12c, !PT ;  /* 0x0000012c02097848 */ /* 0x000fe40007fe0100 */
[----:B------:R-:W-:Y:S02]  /*1050*/  SEL R4, RZ, 0x1, P0 ;  /* 0x00000001ff047807 */ /* 0x000fe40000000000 */
[----:B------:R-:W-:-:S02]  /*1060*/  ISETP.NE.U32.AND P2, PT, R25, RZ, PT ;  /* 0x000000ff1900720c */ /* 0x000fc40003f45070 */
[----:B------:R-:W-:Y:S01]  /*1070*/  IADD3 R2, PT, PT, R9, -R2, -R4 ;  /* 0x8000000209027210 */ /* 0x000fe20007ffe804 */
[----:B-1----:R-:W1:Y:S02]  /*1080*/  MUFU.RCP R8, R8 ;  /* 0x0000000800087308 */ /* 0x002e640000001000 */
[----:B-1----:R-:W-:-:S06]  /*1090*/  IADD3 R6, PT, PT, R8, 0xffffffe, RZ ;  /* 0x0ffffffe08067810 */ /* 0x002fcc0007ffe0ff */
[----:B--2---:R1:W2:Y:S02]  /*10a0*/  F2I.FTZ.U32.TRUNC.NTZ R7, R6 ;  /* 0x0000000600077305 */ /* 0x0042a4000021f000 */
[----:B-1----:R-:W-:Y:S02]  /*10b0*/  HFMA2 R6, -RZ, RZ, 0, 0 ;  /* 0x00000000ff067431 */ /* 0x002fe400000001ff */
[----:B--2---:R-:W-:-:S04]  /*10c0*/  IMAD R11, R11, R7, RZ ;  /* 0x000000070b0b7224 */ /* 0x004fc800078e02ff */
[----:B------:R-:W-:-:S06]  /*10d0*/  IMAD.HI.U32 R7, R7, R11, R6 ;  /* 0x0000000b07077227 */ /* 0x000fcc00078e0006 */
[----:B------:R-:W-:-:S05]  /*10e0*/  IMAD.HI.U32 R7, R7, R2, RZ ;  /* 0x0000000207077227 */ /* 0x000fca00078e00ff */
[----:B------:R-:W-:-:S05]  /*10f0*/  IADD3 R6, PT, PT, -R7, RZ, RZ ;  /* 0x000000ff07067210 */ /* 0x000fca0007ffe1ff */
[----:B------:R-:W-:-:S05]  /*1100*/  IMAD R2, R25, R6, R2 ;  /* 0x0000000619027224 */ /* 0x000fca00078e0202 */
[----:B------:R-:W-:-:S13]  /*1110*/  ISETP.GE.U32.AND P0, PT, R2, R25, PT ;  /* 0x000000190200720c */ /* 0x000fda0003f06070 */
[----:B------:R-:W-:Y:S02]  /*1120*/  @P0 IADD3 R2, PT, PT, -R25, R2, RZ ;  /* 0x0000000219020210 */ /* 0x000fe40007ffe1ff */
[----:B------:R-:W-:Y:S02]  /*1130*/  @P0 IADD3 R7, PT, PT, R7, 0x1, RZ ;  /* 0x0000000107070810 */ /* 0x000fe40007ffe0ff */
[----:B------:R-:W-:-:S13]  /*1140*/  ISETP.GE.U32.AND P1, PT, R2, R25, PT ;  /* 0x000000190200720c */ /* 0x000fda0003f26070 */
[----:B------:R-:W-:Y:S02]  /*1150*/  @P1 IADD3 R7, PT, PT, R7, 0x1, RZ ;  /* 0x0000000107071810 */ /* 0x000fe40007ffe0ff */
[----:B------:R-:W-:-:S04]  /*1160*/  @!P2 LOP3.LUT R7, RZ, R25, RZ, 0x33, !PT ;  /* 0x00000019ff07a212 */ /* 0x000fc800078e33ff */
[----:B------:R-:W-:-:S04]  /*1170*/  IADD3 R4, PT, PT, R4, R7, RZ ;  /* 0x0000000704047210 */ /* 0x000fc80007ffe0ff */
[C---:B------:R-:W-:Y:S02]  /*1180*/  LOP3.LUT R2, R4.reuse, 0x3, RZ, 0xc0, !PT ;  /* 0x0000000304027812 */ /* 0x040fe400078ec0ff */
[----:B------:R-:W-:Y:S02]  /*1190*/  ISETP.GE.U32.AND P1, PT, R4, 0x3, PT ;  /* 0x000000030400780c */ /* 0x000fe40003f26070 */
[----:B------:R-:W-:Y:S02]  /*11a0*/  ISETP.NE.AND P0, PT, R2, 0x3, PT ;  /* 0x000000030200780c */ /* 0x000fe40003f05270 */
[----:B------:R-:W-:-:S11]  /*11b0*/  MOV R2, R0 ;  /* 0x0000000000027202 */ /* 0x000fd60000000f00 */
[----:B------:R-:W-:Y:S05]  /*11c0*/  @!P0 BRA `(.L_x_10) ;  /* 0x00000000005c8947 */ /* 0x000fea0003800000 */
[----:B------:R-:W1:Y:S01]  /*11d0*/  S2R R2, SR_CgaCtaId ;  /* 0x0000000000027919 */ /* 0x000e620000008800 */
[----:B------:R-:W2:Y:S01]  /*11e0*/  LDC.64 R6, c[0x0][0x388] ;  /* 0x0000e200ff067b82 */ /* 0x000ea20000000a00 */
[----:B------:R-:W-:Y:S01]  /*11f0*/  IADD3 R4, PT, PT, R4, 0x1, RZ ;  /* 0x0000000104047810 */ /* 0x000fe20007ffe0ff */
[----:B0-----:R-:W-:Y:S01]  /*1200*/  IMAD R10, R5, 0x132, R0 ;  /* 0x00000132050a7824 */ /* 0x001fe200078e0200 */
[----:B------:R-:W-:Y:S02]  /*1210*/  MOV R13, 0x400 ;  /* 0x00000400000d7802 */ /* 0x000fe40000000f00 */
[----:B------:R-:W-:-:S04]  /*1220*/  LOP3.LUT R4, R4, 0x3, RZ, 0xc0, !PT ;  /* 0x0000000304047812 */ /* 0x000fc800078ec0ff */
[----:B------:R-:W-:Y:S02]  /*1230*/  IADD3 R4, PT, PT, -R4, RZ, RZ ;  /* 0x000000ff04047210 */ /* 0x000fe40007ffe1ff */
[----:B-1----:R-:W-:Y:S02]  /*1240*/  LEA R13, R2, R13, 0x18 ;  /* 0x0000000d020d7211 */ /* 0x002fe400078ec0ff */
[----:B------:R-:W-:-:S07]  /*1250*/  MOV R2, R0 ;  /* 0x0000000000027202 */ /* 0x000fce0000000f00 */
.L_x_11:
[----:B-12---:R-:W-:-:S06]  /*1260*/  IMAD.WIDE.U32 R8, R10, 0x4, R6 ;  /* 0x000000040a087825 */ /* 0x006fcc00078e0006 */
[----:B------:R-:W2:Y:S01]  /*1270*/  LDG.E.CONSTANT R8, desc[UR8][R8.64] ;  /* 0x0000000808087981 */ /* 0x000ea2000c1e9900 */
[----:B------:R-:W-:Y:S01]  /*1280*/  IMAD.HI R11, R2, 0x51eb851f, RZ ;  /* 0x51eb851f020b7827 */ /* 0x000fe200078e02ff */
[----:B------:R-:W-:Y:S02]  /*1290*/  IADD3 R4, PT, PT, R4, 0x1, RZ ;  /* 0x0000000104047810 */ /* 0x000fe40007ffe0ff */
[----:B------:R-:W-:Y:S02]  /*12a0*/  IADD3 R10, PT, PT, R25, R10, RZ ;  /* 0x0000000a190a7210 */ /* 0x000fe40007ffe0ff */
[----:B------:R-:W-:Y:S02]  /*12b0*/  SHF.R.U32.HI R12, RZ, 0x1f, R11 ;  /* 0x0000001fff0c7819 */ /* 0x000fe4000001160b */
[----:B------:R-:W-:Y:S02]  /*12c0*/  ISETP.NE.AND P0, PT, R4, RZ, PT ;  /* 0x000000ff0400720c */ /* 0x000fe40003f05270 */
[----:B------:R-:W-:-:S05]  /*12d0*/  LEA.HI.SX32 R11, R11, R12, 0x1c ;  /* 0x0000000c0b0b7211 */ /* 0x000fca00078fe2ff */
[----:B------:R-:W-:Y:S01]  /*12e0*/  IMAD R12, R11, -0x32, R2 ;  /* 0xffffffce0b0c7824 */ /* 0x000fe200078e0202 */
[----:B------:R-:W-:-:S03]  /*12f0*/  IADD3 R2, PT, PT, R25, R2, RZ ;  /* 0x0000000219027210 */ /* 0x000fc60007ffe0ff */
[----:B------:R-:W-:-:S05]  /*1300*/  IMAD R12, R12, 0x18, R13 ;  /* 0x000000180c0c7824 */ /* 0x000fca00078e020d */
[----:B------:R-:W-:-:S05]  /*1310*/  LEA R11, R11, R12, 0x2 ;  /* 0x0000000c0b0b7211 */ /* 0x000fca00078e10ff */
[----:B--2---:R1:W-:Y:S01]  /*1320*/  STS [R11], R8 ;  /* 0x000000080b007388 */ /* 0x0043e20000000800 */
[----:B------:R-:W-:Y:S05]  /*1330*/  @P0 BRA `(.L_x_11) ;  /* 0xfffffffc00c80947 */ /* 0x000fea000383ffff */
.L_x_10:
[----:B------:R-:W-:Y:S05]  /*1340*/  BSYNC.RECONVERGENT B1 ;  /* 0x0000000000017941 */ /* 0x000fea0003800200 */
.L_x_9:
[----:B------:R-:W-:Y:S05]  /*1350*/  @!P1 BRA `(.L_x_8) ;  /* 0x0000000000c89947 */ /* 0x000fea0003800000 */
[----:B------:R-:W2:Y:S01]  /*1360*/  S2R R9, SR_CgaCtaId ;  /* 0x0000000000097919 */ /* 0x000ea20000008800 */
[----:B------:R-:W3:Y:S01]  /*1370*/  LDC.64 R6, c[0x0][0x388] ;  /* 0x0000e200ff067b82 */ /* 0x000ee20000000a00 */
[----:B------:R-:W-:-:S04]  /*1380*/  MOV R4, 0x400 ;  /* 0x0000040000047802 */ /* 0x000fc80000000f00 */
[----:B--2---:R-:W-:-:S07]  /*1390*/  LEA R4, R9, R4, 0x18 ;  /* 0x0000000409047211 */ /* 0x004fce00078ec0ff */
.L_x_12:
[----:B----4-:R-:W-:-:S05]  /*13a0*/  IMAD R14, R5, 0x132, R2 ;  /* 0x00000132050e7824 */ /* 0x010fca00078e0202 */
[----:B-1----:R-:W-:Y:S01]  /*13b0*/  IADD3 R8, PT, PT, R25, R14, RZ ;  /* 0x0000000e19087210 */ /* 0x002fe20007ffe0ff */
[----:B0--3--:R-:W-:-:S03]  /*13c0*/  IMAD.WIDE.U32 R14, R14, 0x4, R6 ;  /* 0x000000040e0e7825 */ /* 0x009fc600078e0006 */
[C---:B------:R-:W-:Y:S01]  /*13d0*/  IADD3 R10, PT, PT, R25.reuse, R8, RZ ;  /* 0x00000008190a7210 */ /* 0x040fe20007ffe0ff */
[--C-:B------:R-:W-:Y:S02]  /*13e0*/  IMAD.WIDE.U32 R8, R8, 0x4, R6.reuse ;  /* 0x0000000408087825 */ /* 0x100fe400078e0006 */
[----:B------:R0:W2:Y:S01]  /*13f0*/  LDG.E.CONSTANT R14, desc[UR8][R14.64] ;  /* 0x000000080e0e7981 */ /* 0x0000a2000c1e9900 */
[----:B------:R-:W-:Y:S01]  /*1400*/  IADD3 R13, PT, PT, R25, R10, RZ ;  /* 0x0000000a190d7210 */ /* 0x000fe20007ffe0ff */
[--C-:B------:R-:W-:Y:S02]  /*1410*/  IMAD.WIDE.U32 R10, R10, 0x4, R6.reuse ;  /* 0x000000040a0a7825 */ /* 0x100fe400078e0006 */
[----:B------:R1:W3:Y:S02]  /*1420*/  LDG.E.CONSTANT R8, desc[UR8][R8.64] ;  /* 0x0000000808087981 */ /* 0x0002e4000c1e9900 */
[----:B------:R-:W-:Y:S02]  /*1430*/  IMAD.WIDE.U32 R12, R13, 0x4, R6 ;  /* 0x000000040d0c7825 */ /* 0x000fe400078e0006 */
[----:B------:R4:W5:Y:S04]  /*1440*/  LDG.E.CONSTANT R10, desc[UR8][R10.64] ;  /* 0x000000080a0a7981 */ /* 0x000968000c1e9900 */
[----:B------:R4:W5:Y:S01]  /*1450*/  LDG.E.CONSTANT R12, desc[UR8][R12.64] ;  /* 0x000000080c0c7981 */ /* 0x000962000c1e9900 */
[----:B------:R-:W-:Y:S01]  /*1460*/  IADD3 R20, PT, PT, R25, R2, RZ ;  /* 0x0000000219147210 */ /* 0x000fe20007ffe0ff */
[----:B------:R-:W-:-:S03]  /*1470*/  IMAD.HI R22, R2, 0x51eb851f, RZ ;  /* 0x51eb851f02167827 */ /* 0x000fc600078e02ff */
[----:B------:R-:W-:Y:S01]  /*1480*/  IADD3 R18, PT, PT, R25, R20, RZ ;  /* 0x0000001419127210 */ /* 0x000fe20007ffe0ff */
[----:B------:R-:W-:-:S03]  /*1490*/  IMAD.HI R17, R20, 0x51eb851f, RZ ;  /* 0x51eb851f14117827 */ /* 0x000fc600078e02ff */
[----:B------:R-:W-:Y:S01]  /*14a0*/  IADD3 R16, PT, PT, R25, R18, RZ ;  /* 0x0000001219107210 */ /* 0x000fe20007ffe0ff */
[----:B------:R-:W-:Y:S01]  /*14b0*/  IMAD.HI R19, R18, 0x51eb851f, RZ ;  /* 0x51eb851f12137827 */ /* 0x000fe200078e02ff */
[----:B------:R-:W-:-:S03]  /*14c0*/  SHF.R.U32.HI R29, RZ, 0x1f, R22 ;  /* 0x0000001fff1d7819 */ /* 0x000fc60000011616 */
[----:B0-----:R-:W-:Y:S01]  /*14d0*/  IMAD.HI R15, R16, 0x51eb851f, RZ ;  /* 0x51eb851f100f7827 */ /* 0x001fe200078e02ff */
[----:B-1----:R-:W-:Y:S02]  /*14e0*/  LEA.HI.SX32 R9, R22, R29, 0x1c ;  /* 0x0000001d16097211 */ /* 0x002fe400078fe2ff */
[----:B------:R-:W-:Y:S02]  /*14f0*/  SHF.R.U32.HI R22, RZ, 0x1f, R17 ;  /* 0x0000001fff167819 */ /* 0x000fe40000011611 */
[----:B------:R-:W-:Y:S02]  /*1500*/  SHF.R.U32.HI R24, RZ, 0x1f, R19 ;  /* 0x0000001fff187819 */ /* 0x000fe40000011613 */
[----:B------:R-:W-:Y:S02]  /*1510*/  SHF.R.U32.HI R26, RZ, 0x1f, R15 ;  /* 0x0000001fff1a7819 */ /* 0x000fe4000001160f */
[----:B----4-:R-:W-:Y:S02]  /*1520*/  LEA.HI.SX32 R11, R17, R22, 0x1c ;  /* 0x00000016110b7211 */ /* 0x010fe400078fe2ff */
[----:B------:R-:W-:-:S02]  /*1530*/  LEA.HI.SX32 R13, R19, R24, 0x1c ;  /* 0x00000018130d7211 */ /* 0x000fc400078fe2ff */
[----:B------:R-:W-:Y:S01]  /*1540*/  LEA.HI.SX32 R15, R15, R26, 0x1c ;  /* 0x0000001a0f0f7211 */ /* 0x000fe200078fe2ff */
[----:B------:R-:W-:Y:S02]  /*1550*/  IMAD R2, R9, -0x32, R2 ;  /* 0xffffffce09027824 */ /* 0x000fe400078e0202 */
[----:B------:R-:W-:Y:S02]  /*1560*/  IMAD R17, R11, -0x32, R20 ;  /* 0xffffffce0b117824 */ /* 0x000fe400078e0214 */
[----:B------:R-:W-:Y:S02]  /*1570*/  IMAD R19, R13, -0x32, R18 ;  /* 0xffffffce0d137824 */ /* 0x000fe400078e0212 */
[----:B------:R-:W-:Y:S02]  /*1580*/  IMAD R29, R15, -0x32, R16 ;  /* 0xffffffce0f1d7824 */ /* 0x000fe400078e0210 */
[--C-:B------:R-:W-:Y:S02]  /*1590*/  IMAD R22, R2, 0x18, R4.reuse ;  /* 0x0000001802167824 */ /* 0x100fe400078e0204 */
[----:B------:R-:W-:-:S02]  /*15a0*/  IMAD R2, R17, 0x18, R4 ;  /* 0x0000001811027824 */ /* 0x000fc400078e0204 */
[--C-:B------:R-:W-:Y:S02]  /*15b0*/  IMAD R18, R19, 0x18, R4.reuse ;  /* 0x0000001813127824 */ /* 0x100fe400078e0204 */
[----:B------:R-:W-:Y:S01]  /*15c0*/  IMAD R20, R29, 0x18, R4 ;  /* 0x000000181d147824 */ /* 0x000fe200078e0204 */
[----:B------:R-:W-:Y:S02]  /*15d0*/  LEA R9, R9, R22, 0x2 ;  /* 0x0000001609097211 */ /* 0x000fe400078e10ff */
[----:B------:R-:W-:Y:S02]  /*15e0*/  LEA R11, R11, R2, 0x2 ;  /* 0x000000020b0b7211 */ /* 0x000fe400078e10ff */
[----:B------:R-:W-:Y:S02]  /*15f0*/  LEA R13, R13, R18, 0x2 ;  /* 0x000000120d0d7211 */ /* 0x000fe400078e10ff */
[----:B------:R-:W-:Y:S02]  /*1600*/  LEA R15, R15, R20, 0x2 ;  /* 0x000000140f0f7211 */ /* 0x000fe400078e10ff */
[----:B------:R-:W-:-:S04]  /*1610*/  IADD3 R2, PT, PT, R25, R16, RZ ;  /* 0x0000001019027210 */ /* 0x000fc80007ffe0ff */
[----:B------:R-:W-:Y:S01]  /*1620*/  ISETP.GE.AND P0, PT, R2, 0x12c, PT ;  /* 0x0000012c0200780c */ /* 0x000fe20003f06270 */
[----:B--2---:R4:W-:Y:S04]  /*1630*/  STS [R9], R14 ;  /* 0x0000000e09007388 */ /* 0x0049e80000000800 */
[----:B---3--:R4:W-:Y:S04]  /*1640*/  STS [R11], R8 ;  /* 0x000000080b007388 */ /* 0x0089e80000000800 */
[----:B-----5:R4:W-:Y:S04]  /*1650*/  STS [R13], R10 ;  /* 0x0000000a0d007388 */ /* 0x0209e80000000800 */
[----:B------:R4:W-:Y:S01]  /*1660*/  STS [R15], R12 ;  /* 0x0000000c0f007388 */ /* 0x0009e20000000800 */
[----:B------:R-:W-:Y:S05]  /*1670*/  @!P0 BRA `(.L_x_12) ;  /* 0xfffffffc00488947 */ /* 0x000fea000383ffff */
.L_x_8:
[----:B------:R-:W-:Y:S05]  /*1680*/  BSYNC.RECONVERGENT B0 ;  /* 0x0000000000007941 */ /* 0x000fea0003800200 */
.L_x_7:
[----:B------:R-:W-:Y:S01]  /*1690*/  ISETP.GT.U32.AND P0, PT, R0, 0x5, PT ;  /* 0x000000050000780c */ /* 0x000fe20003f04070 */
[----:B------:R-:W-:-:S12]  /*16a0*/  BSSY.RECONVERGENT B0, `(.L_x_13) ;  /* 0x0000058000007945 */ /* 0x000fd80003800200 */
[----:B------:R-:W-:Y:S05]  /*16b0*/  @P0 BRA `(.L_x_14) ;  /* 0x0000000400580947 */ /* 0x000fea0003800000 */
[----:B-1--4-:R-:W1:Y:S01]  /*16c0*/  I2F.U32.RP R8, R25 ;  /* 0x0000001900087306 */ /* 0x012e620000209000 */
        /* <DEDUP_REMOVED lines=24> */
[----:B------:R-:W-:-:S04]  /*1850*/  LOP3.LUT R2, R4, 0x3, RZ, 0xc0, !PT ;  /* 0x0000000304027812 */ /* 0x000fc800078ec0ff */
[----:B------:R-:W-:Y:S02]  /*1860*/  ISETP.NE.AND P0, PT, R2, 0x3, PT ;  /* 0x000000030200780c */ /* 0x000fe40003f05270 */
[----:B------:R-:W-:-:S11]  /*1870*/  MOV R2, R0 ;  /* 0x0000000000027202 */ /* 0x000fd60000000f00 */
[----:B------:R-:W-:Y:S05]  /*1880*/  @!P0 BRA `(.L_x_16) ;  /* 0x0000000000608947 */ /* 0x000fea0003800000 */
[----:B------:R-:W1:Y:S01]  /*1890*/  S2UR UR5, SR_CgaCtaId ;  /* 0x00000000000579c3 */ /* 0x000e620000008800 */
[----:B------:R-:W-:Y:S01]  /*18a0*/  UMOV UR4, 0x400 ;  /* 0x0000040000047882 */ /* 0x000fe20000000000 */
[----:B------:R-:W-:Y:S01]  /*18b0*/  IADD3 R2, PT, PT, R4, 0x1, RZ ;  /* 0x0000000104027810 */ /* 0x000fe20007ffe0ff */
[----:B------:R-:W-:Y:S01]  /*18c0*/  UIADD3 UR4, UPT, UPT, UR4, 0x4b0, URZ ;  /* 0x000004b004047890 */ /* 0x000fe2000fffe0ff */
[----:B------:R-:W-:Y:S01]  /*18d0*/  BSSY.RECONVERGENT B2, `(.L_x_17) ;  /* 0x0000012000027945 */ /* 0x000fe20003800200 */
[----:B0-----:R-:W-:Y:S01]  /*18e0*/  IADD3 R10, PT, PT, R0, 0x12c, RZ ;  /* 0x0000012c000a7810 */ /* 0x001fe20007ffe0ff */
[----:B------:R-:W-:Y:S01]  /*18f0*/  IMAD R12, R5, 0x132, R0 ;  /* 0x00000132050c7824 */ /* 0x000fe200078e0200 */
[----:B------:R-:W-:Y:S01]  /*1900*/  LOP3.LUT R2, R2, 0x3, RZ, 0xc0, !PT ;  /* 0x0000000302027812 */ /* 0x000fe200078ec0ff */
[----:B------:R-:W0:Y:S03]  /*1910*/  LDC.64 R6, c[0x0][0x388] ;  /* 0x0000e200ff067b82 */ /* 0x000e260000000a00 */
[----:B------:R-:W-:Y:S01]  /*1920*/  IADD3 R11, PT, PT, -R2, RZ, RZ ;  /* 0x000000ff020b7210 */ /* 0x000fe20007ffe1ff */
[----:B-1----:R-:W-:-:S06]  /*1930*/  ULEA UR4, UR5, UR4, 0x18 ;  /* 0x0000000405047291 */ /* 0x002fcc000f8ec0ff */
[----:B------:R-:W-:-:S07]  /*1940*/  LEA R2, R0, UR4, 0x2 ;  /* 0x0000000400027c11 */ /* 0x000fce000f8e10ff */
.L_x_18:
[----:B------:R-:W-:-:S05]  /*1950*/  IADD3 R9, PT, PT, R12, 0x12c, RZ ;  /* 0x0000012c0c097810 */ /* 0x000fca0007ffe0ff */
[----:B0-----:R-:W-:-:S06]  /*1960*/  IMAD.WIDE.U32 R8, R9, 0x4, R6 ;  /* 0x0000000409087825 */ /* 0x001fcc00078e0006 */
[----:B------:R-:W2:Y:S01]  /*1970*/  LDG.E.CONSTANT R9, desc[UR8][R8.64] ;  /* 0x0000000808097981 */ /* 0x000ea2000c1e9900 */
[----:B------:R-:W-:Y:S02]  /*1980*/  IADD3 R11, PT, PT, R11, 0x1, RZ ;  /* 0x000000010b0b7810 */ /* 0x000fe40007ffe0ff */
[----:B------:R-:W-:Y:S02]  /*1990*/  IADD3 R10, PT, PT, R25, R10, RZ ;  /* 0x0000000a190a7210 */ /* 0x000fe40007ffe0ff */
[----:B------:R-:W-:Y:S02]  /*19a0*/  ISETP.NE.AND P0, PT, R11, RZ, PT ;  /* 0x000000ff0b00720c */ /* 0x000fe40003f05270 */
[C---:B------:R-:W-:Y:S01]  /*19b0*/  IADD3 R12, PT, PT, R25.reuse, R12, RZ ;  /* 0x0000000c190c7210 */ /* 0x040fe20007ffe0ff */
[----:B--2---:R0:W-:Y:S02]  /*19c0*/  STS [R2], R9 ;  /* 0x0000000902007388 */ /* 0x0041e40000000800 */
[----:B0-----:R-:W-:-:S08]  /*19d0*/  LEA R2, R25, R2, 0x2 ;  /* 0x0000000219027211 */ /* 0x001fd000078e10ff */
[----:B------:R-:W-:Y:S05]  /*19e0*/  @P0 BRA `(.L_x_18) ;  /* 0xfffffffc00d80947 */ /* 0x000fea000383ffff */
[----:B------:R-:W-:Y:S05]  /*19f0*/  BSYNC.RECONVERGENT B2 ;  /* 0x0000000000027941 */ /* 0x000fea0003800200 */
.L_x_17:
[----:B------:R-:W-:-:S07]  /*1a00*/  IADD3 R2, PT, PT, R10, -0x12c, RZ ;  /* 0xfffffed40a027810 */ /* 0x000fce0007ffe0ff */
.L_x_16:
[----:B------:R-:W-:Y:S05]  /*1a10*/  BSYNC.RECONVERGENT B1 ;  /* 0x0000000000017941 */ /* 0x000fea0003800200 */
.L_x_15:
[----:B------:R-:W-:-:S13]  /*1a20*/  ISETP.GE.U32.AND P0, PT, R4, 0x3, PT ;  /* 0x000000030400780c */ /* 0x000fda0003f06070 */
[----:B------:R-:W-:Y:S05]  /*1a30*/  @!P0 BRA `(.L_x_14) ;  /* 0x0000000000788947 */ /* 0x000fea0003800000 */
[----:B0-----:R-:W0:Y:S01]  /*1a40*/  S2R R15, SR_CgaCtaId ;  /* 0x00000000000f7919 */ /* 0x001e220000008800 */
[----:B------:R-:W1:Y:S01]  /*1a50*/  LDC.64 R6, c[0x0][0x388] ;  /* 0x0000e200ff067b82 */ /* 0x000e620000000a00 */
[----:B------:R-:W-:Y:S01]  /*1a60*/  HFMA2 R4, -RZ, RZ, 0, 1.823902130126953125e-05 ;  /* 0x00000132ff047431 */ /* 0x000fe200000001ff */
[----:B------:R-:W-:-:S04]  /*1a70*/  MOV R8, 0x400 ;  /* 0x0000040000087802 */ /* 0x000fc80000000f00 */
[----:B------:R-:W-:Y:S01]  /*1a80*/  IADD3 R8, PT, PT, R8, 0x4b0, RZ ;  /* 0x000004b008087810 */ /* 0x000fe20007ffe0ff */
[----:B------:R-:W-:-:S03]  /*1a90*/  IMAD R17, R5, R4, 0x12c ;  /* 0x0000012c05117424 */ /* 0x000fc600078e0204 */
[----:B0-----:R-:W-:-:S07]  /*1aa0*/  LEA R15, R15, R8, 0x18 ;  /* 0x000000080f0f7211 */ /* 0x001fce00078ec0ff */
.L_x_19:
[----:B0-----:R-:W-:-:S04]  /*1ab0*/  IADD3 R12, PT, PT, R17, R2, RZ ;  /* 0x00000002110c7210 */ /* 0x001fc80007ffe0ff */
[----:B------:R-:W-:Y:S01]  /*1ac0*/  IADD3 R10, PT, PT, R25, R12, RZ ;  /* 0x0000000c190a7210 */ /* 0x000fe20007ffe0ff */
[----:B-1----:R-:W-:-:S03]  /*1ad0*/  IMAD.WIDE.U32 R12, R12, 0x4, R6 ;  /* 0x000000040c0c7825 */ /* 0x002fc600078e0006 */
[C---:B------:R-:W-:Y:S01]  /*1ae0*/  IADD3 R4, PT, PT, R25.reuse, R10, RZ ;  /* 0x0000000a19047210 */ /* 0x040fe20007ffe0ff */
[--C-:B------:R-:W-:Y:S02]  /*1af0*/  IMAD.WIDE.U32 R10, R10, 0x4, R6.reuse ;  /* 0x000000040a0a7825 */ /* 0x100fe400078e0006 */
[----:B------:R-:W2:Y:S01]  /*1b00*/  LDG.E.CONSTANT R12, desc[UR8][R12.64] ;  /* 0x000000080c0c7981 */ /* 0x000ea2000c1e9900 */
[----:B------:R-:W-:Y:S01]  /*1b10*/  IADD3 R9, PT, PT, R25, R4, RZ ;  /* 0x0000000419097210 */ /* 0x000fe20007ffe0ff */
[--C-:B------:R-:W-:Y:S02]  /*1b20*/  IMAD.WIDE.U32 R4, R4, 0x4, R6.reuse ;  /* 0x0000000404047825 */ /* 0x100fe400078e0006 */
[----:B------:R-:W3:Y:S02]  /*1b30*/  LDG.E.CONSTANT R10, desc[UR8][R10.64] ;  /* 0x000000080a0a7981 */ /* 0x000ee4000c1e9900 */
[----:B------:R-:W-:Y:S02]  /*1b40*/  IMAD.WIDE.U32 R8, R9, 0x4, R6 ;  /* 0x0000000409087825 */ /* 0x000fe400078e0006 */
[----:B------:R-:W4:Y:S04]  /*1b50*/  LDG.E.CONSTANT R4, desc[UR8][R4.64] ;  /* 0x0000000804047981 */ /* 0x000f28000c1e9900 */
[----:B------:R-:W5:Y:S01]  /*1b60*/  LDG.E.CONSTANT R8, desc[UR8][R8.64] ;  /* 0x0000000808087981 */ /* 0x000f62000c1e9900 */
[----:B------:R-:W-:-:S04]  /*1b70*/  LEA R14, R2, R15, 0x2 ;  /* 0x0000000f020e7211 */ /* 0x000fc800078e10ff */
[----:B------:R-:W-:-:S04]  /*1b80*/  LEA R16, R25, R14, 0x2 ;  /* 0x0000000e19107211 */ /* 0x000fc800078e10ff */
[----:B------:R-:W-:-:S04]  /*1b90*/  LEA R18, R25, R16, 0x2 ;  /* 0x0000001019127211 */ /* 0x000fc800078e10ff */
[C---:B------:R-:W-:Y:S02]  /*1ba0*/  LEA R19, R25.reuse, R18, 0x2 ;  /* 0x0000001219137211 */ /* 0x040fe400078e10ff */
[----:B------:R-:W-:-:S04]  /*1bb0*/  LEA R2, R25, R2, 0x2 ;  /* 0x0000000219027211 */ /* 0x000fc800078e10ff */
[----:B------:R-:W-:Y:S01]  /*1bc0*/  ISETP.GE.AND P0, PT, R2, 0x6, PT ;  /* 0x000000060200780c */ /* 0x000fe20003f06270 */
[----:B--2---:R0:W-:Y:S04]  /*1bd0*/  STS [R14], R12 ;  /* 0x0000000c0e007388 */ /* 0x0041e80000000800 */
[----:B---3--:R0:W-:Y:S04]  /*1be0*/  STS [R16], R10 ;  /* 0x0000000a10007388 */ /* 0x0081e80000000800 */
[----:B----4-:R0:W-:Y:S04]  /*1bf0*/  STS [R18], R4 ;  /* 0x0000000412007388 */ /* 0x0101e80000000800 */
[----:B-----5:R0:W-:Y:S01]  /*1c00*/  STS [R19], R8 ;  /* 0x0000000813007388 */ /* 0x0201e20000000800 */
[----:B------:R-:W-:Y:S05]  /*1c10*/  @!P0 BRA `(.L_x_19) ;  /* 0xfffffffc00a48947 */ /* 0x000fea000383ffff */
.L_x_14:
[----:B------:R-:W-:Y:S05]  /*1c20*/  BSYNC.RECONVERGENT B0 ;  /* 0x0000000000007941 */ /* 0x000fea0003800200 */
.L_x_13:
[----:B------:R-:W3:Y:S02]  /*1c30*/  LDCU UR4, c[0x0][0x3a0] ;  /* 0x00007400ff0477ac */ /* 0x000ee40008000800 */
[----:B---3--:R-:W-:Y:S01]  /*1c40*/  UISETP.GE.AND UP0, UPT, UR4, 0x1, UPT ;  /* 0x000000010400788c */ /* 0x008fe2000bf06270 */
[----:B------:R-:W-:Y:S08]  /*1c50*/  BAR.SYNC.DEFER_BLOCKING 0x0 ;  /* 0x0000000000007b1d */ /* 0x000ff00000010000 */
[----:B------:R-:W-:Y:S05]  /*1c60*/  BRA.U !UP0, `(.L_x_20) ;  /* 0x0000002508a47547 */ /* 0x000fea000b800000 */
[----:B------:R-:W3:Y:S01]  /*1c70*/  I2F.U32.RP R2, R3 ;  /* 0x0000000300027306 */ /* 0x000ee20000209000 */
[----:B--2---:R-:W-:Y:S01]  /*1c80*/  IADD3 R7, PT, PT, RZ, -R3, RZ ;  /* 0x80000003ff077210 */ /* 0x004fe20007ffe0ff */
[----:B-1--4-:R-:W1:Y:S01]  /*1c90*/  S2R R9, SR_CgaCtaId ;  /* 0x0000000000097919 */ /* 0x012e620000008800 */
[----:B------:R-:W-:Y:S01]  /*1ca0*/  ISETP.NE.U32.AND P2, PT, R3, RZ, PT ;  /* 0x000000ff0300720c */ /* 0x000fe20003f45070 */
[----:B------:R-:W-:-:S04]  /*1cb0*/  UIADD3 UR4, UPT, UPT, -UR4, URZ, URZ ;  /* 0x000000ff04047290 */ /* 0x000fc8000fffe1ff */
[----:B---3--:R-:W0:Y:S02]  /*1cc0*/  MUFU.RCP R2, R2 ;  /* 0x0000000200027308 */ /* 0x008e240000001000 */
[----:B0-----:R-:W-:-:S06]  /*1cd0*/  IADD3 R4, PT, PT, R2, 0xffffffe, RZ ;  /* 0x0ffffffe02047810 */ /* 0x001fcc0007ffe0ff */
[----:B------:R0:W2:Y:S02]  /*1ce0*/  F2I.FTZ.U32.TRUNC.NTZ R5, R4 ;  /* 0x0000000400057305 */ /* 0x0000a4000021f000 */
[----:B0-----:R-:W-:Y:S01]  /*1cf0*/  MOV R4, RZ ;  /* 0x000000ff00047202 */ /* 0x001fe20000000f00 */
[----:B--2---:R-:W-:-:S04]  /*1d00*/  IMAD R7, R7, R5, RZ ;  /* 0x0000000507077224 */ /* 0x004fc800078e02ff */
[----:B------:R-:W-:-:S06]  /*1d10*/  IMAD.HI.U32 R5, R5, R7, R4 ;  /* 0x0000000705057227 */ /* 0x000fcc00078e0004 */
[----:B------:R-:W-:Y:S01]  /*1d20*/  IMAD.HI.U32 R20, R5, R0, RZ ;  /* 0x0000000005147227 */ /* 0x000fe200078e00ff */
[----:B------:R-:W-:-:S04]  /*1d30*/  MOV R5, 0x400 ;  /* 0x0000040000057802 */ /* 0x000fc80000000f00 */
[----:B------:R-:W-:Y:S02]  /*1d40*/  IADD3 R6, PT, PT, -R20, RZ, RZ ;  /* 0x000000ff14067210 */ /* 0x000fe40007ffe1ff */
[----:B------:R-:W-:-:S03]  /*1d50*/  IADD3 R4, PT, PT, R5, 0x4d0, RZ ;  /* 0x000004d005047810 */ /* 0x000fc60007ffe0ff */
[----:B------:R-:W-:Y:S01]  /*1d60*/  IMAD R6, R3, R6, R0 ;  /* 0x0000000603067224 */ /* 0x000fe200078e0200 */
[----:B-1----:R-:W-:-:S04]  /*1d70*/  LEA R11, R9, R4, 0x18 ;  /* 0x00000004090b7211 */ /* 0x002fc800078ec0ff */
[----:B------:R-:W-:-:S13]  /*1d80*/  ISETP.GE.U32.AND P0, PT, R6, R3, PT ;  /* 0x000000030600720c */ /* 0x000fda0003f06070 */
[----:B------:R-:W-:Y:S02]  /*1d90*/  @P0 IADD3 R6, PT, PT, -R3, R6, RZ ;  /* 0x0000000603060210 */ /* 0x000fe40007ffe1ff */
[----:B------:R-:W-:Y:S02]  /*1da0*/  @P0 IADD3 R20, PT, PT, R20, 0x1, RZ ;  /* 0x0000000114140810 */ /* 0x000fe40007ffe0ff */
[----:B------:R-:W-:Y:S01]  /*1db0*/  ISETP.GE.U32.AND P1, PT, R6, R3, PT ;  /* 0x000000030600720c */ /* 0x000fe20003f26070 */
[----:B------:R-:W-:-:S12]  /*1dc0*/  IMAD R6, R0, 0x28, R11 ;  /* 0x0000002800067824 */ /* 0x000fd800078e020b */
[----:B------:R-:W-:Y:S02]  /*1dd0*/  @P1 IADD3 R20, PT, PT, R20, 0x1, RZ ;  /* 0x0000000114141810 */ /* 0x000fe40007ffe0ff */
[----:B------:R-:W-:-:S04]  /*1de0*/  @!P2 LOP3.LUT R20, RZ, R3, RZ, 0x33, !PT ;  /* 0x00000003ff14a212 */ /* 0x000fc800078e33ff */
[C---:B------:R-:W-:Y:S02]  /*1df0*/  IADD3 R2, PT, PT, -R20.reuse, RZ, RZ ;  /* 0x000000ff14027210 */ /* 0x040fe40007ffe1ff */
[C---:B------:R-:W-:Y:S02]  /*1e00*/  IADD3 R4, PT, PT, R20.reuse, 0x1, RZ ;  /* 0x0000000114047810 */ /* 0x040fe40007ffe0ff */
[-C--:B------:R-:W-:Y:S01]  /*1e10*/  ISETP.GE.U32.AND P0, PT, R20, R27.reuse, PT ;  /* 0x0000001b1400720c */ /* 0x080fe20003f06070 */
[----:B------:R-:W-:Y:S01]  /*1e20*/  IMAD R2, R3, R2, R0 ;  /* 0x0000000203027224 */ /* 0x000fe200078e0200 */
[----:B------:R-:W-:Y:S02]  /*1e30*/  ISETP.GE.U32.AND P2, PT, R4, R27, PT ;  /* 0x0000001b0400720c */ /* 0x000fe40003f46070 */
[----:B------:R-:W-:Y:S02]  /*1e40*/  IADD3 R4, PT, PT, R20, -0x1, RZ ;  /* 0xffffffff14047810 */ /* 0x000fe40007ffe0ff */
[----:B------:R-:W-:-:S02]  /*1e50*/  IADD3 R8, PT, PT, R2, -0x1, RZ ;  /* 0xffffffff02087810 */ /* 0x000fc40007ffe0ff */
[----:B------:R-:W-:Y:S01]  /*1e60*/  IADD3 R10, PT, PT, R2, 0x1, RZ ;  /* 0x00000001020a7810 */ /* 0x000fe20007ffe0ff */
[----:B------:R-:W-:Y:S01]  /*1e70*/  IMAD R7, R3, R4, R2 ;  /* 0x0000000403077224 */ /* 0x000fe200078e0202 */
[-C--:B------:R-:W-:Y:S02]  /*1e80*/  ISETP.GE.U32.OR P1, PT, R8, R3.reuse, P0 ;  /* 0x000000030800720c */ /* 0x080fe40000726470 */
[----:B------:R-:W-:Y:S01]  /*1e90*/  IADD3 R8, PT, PT, R6, -0x28, RZ ;  /* 0xffffffd806087810 */ /* 0x000fe20007ffe0ff */
[----:B------:R-:W-:Y:S01]  /*1ea0*/  IMAD R7, R7, 0x28, R11 ;  /* 0x0000002807077824 */ /* 0x000fe200078e020b */
[----:B------:R-:W-:Y:S02]  /*1eb0*/  ISETP.GE.U32.OR P0, PT, R10, R3, P0 ;  /* 0x000000030a00720c */ /* 0x000fe40000706470 */
[----:B------:R-:W-:Y:S01]  /*1ec0*/  ISETP.GE.U32.AND P3, PT, R4, R27, PT ;  /* 0x0000001b0400720c */ /* 0x000fe20003f66070 */
[----:B------:R-:W-:Y:S01]  /*1ed0*/  IMAD R3, R3, 0x28, R8 ;  /* 0x0000002803037824 */ /* 0x000fe200078e0208 */
[----:B------:R-:W-:-:S11]  /*1ee0*/  LEA R2, R9, R5, 0x18 ;  /* 0x0000000509027211 */ /* 0x000fd600078ec0ff */
.L_x_31:
[----:B0--3--:R0:W1:Y:S01]  /*1ef0*/  LDS.64 R4, [R2+0x4c0] ;  /* 0x0004c00002047984 */ /* 0x0090620000000a00 */
[----:B------:R-:W-:Y:S01]  /*1f00*/  BSSY.RECONVERGENT B0, `(.L_x_21) ;  /* 0x0000071000007945 */ /* 0x000fe20003800200 */
[----:B------:R-:W-:Y:S02]  /*1f10*/  ISETP.GE.U32.AND P4, PT, R20, R27, PT ;  /* 0x0000001b1400720c */ /* 0x000fe40003f86070 */
[----:B------:R0:W2:Y:S01]  /*1f20*/  LDS.128 R8, [R2+0x4b0] ;  /* 0x0004b00002087984 */ /* 0x0000a20000000c00 */
[----:B------:R-:W-:Y:S10]  /*1f30*/  @P3 BRA `(.L_x_22) ;  /* 0x0000000400b43947 */ /* 0x000ff40003800000 */
[----:B------:R-:W3:Y:S01]  /*1f40*/  S2UR UR6, SR_CgaCtaId ;  /* 0x00000000000679c3 */ /* 0x000ee20000008800 */
[----:B------:R-:W-:Y:S01]  /*1f50*/  UMOV UR5, 0x400 ;  /* 0x0000040000057882 */ /* 0x000fe20000000000 */
[----:B------:R-:W4:Y:S01]  /*1f60*/  LDS.64 R16, [R7] ;  /* 0x0000000007107984 */ /* 0x000f220000000a00 */
[----:B---3--:R-:W-:-:S06]  /*1f70*/  ULEA UR5, UR6, UR5, 0x18 ;  /* 0x0000000506057291 */ /* 0x008fcc000f8ec0ff */
[----:B0-----:R-:W-:-:S05]  /*1f80*/  MOV R2, UR5 ;  /* 0x0000000500027c02 */ /* 0x001fca0008000f00 */
[----:B------:R-:W2:Y:S04]  /*1f90*/  LDS.128 R12, [R2] ;  /* 0x00000000020c7984 */ /* 0x000ea80000000c00 */
[----:B------:R-:W1:Y:S01]  /*1fa0*/  LDS.64 R18, [R2+0x10] ;  /* 0x0000100002127984 */ /* 0x000e620000000a00 */
[----:B----4-:R-:W-:-:S05]  /*1fb0*/  FSET.BF.GE.AND R29, R16, 0.5, PT ;  /* 0x3f000000101d780a */ /* 0x010fca0003806000 */
[----:B------:R-:W-:-:S04]  /*1fc0*/  FMUL R16, R16, R29 ;  /* 0x0000001d10107220 */ /* 0x000fc80000400000 */
[C---:B--2---:R-:W-:Y:S01]  /*1fd0*/  FFMA R29, R16.reuse, R12, R8 ;  /* 0x0000000c101d7223 */ /* 0x044fe20000000008 */
[C---:B------:R-:W-:Y:S01]  /*1fe0*/  FFMA R24, R16.reuse, R13, R9 ;  /* 0x0000000d10187223 */ /* 0x040fe20000000009 */
[C---:B------:R-:W-:Y:S01]  /*1ff0*/  FFMA R14, R16.reuse, R14, R10 ;  /* 0x0000000e100e7223 */ /* 0x040fe2000000000a */
[C---:B------:R-:W-:Y:S01]  /*2000*/  FFMA R22, R16.reuse, R15, R11 ;  /* 0x0000000f10167223 */ /* 0x040fe2000000000b */
[----:B------:R-:W0:Y:S01]  /*2010*/  LDS.64 R12, [R2+0x78] ;  /* 0x00007800020c7984 */ /* 0x000e220000000a00 */
[C---:B-1----:R-:W-:Y:S01]  /*2020*/  FFMA R18, R16.reuse, R18, R4 ;  /* 0x0000001210127223 */ /* 0x042fe20000000004 */
[----:B------:R-:W-:Y:S01]  /*2030*/  FFMA R26, R16, R19, R5 ;  /* 0x00000013101a7223 */ /* 0x000fe20000000005 */
[C---:B------:R-:W-:Y:S01]  /*2040*/  FSET.BF.GE.AND R16, R17.reuse, 0.5, PT ;  /* 0x3f0000001110780a */ /* 0x040fe20003806000 */
[----:B------:R-:W1:Y:S04]  /*2050*/  LDS.128 R8, [R2+0x80] ;  /* 0x0000800002087984 */ /* 0x000e680000000c00 */
[----:B------:R-:W2:Y:S01]  /*2060*/  LDS.64 R4, [R7+0x8] ;  /* 0x0000080007047984 */ /* 0x000ea20000000a00 */
[----:B------:R-:W-:-:S03]  /*2070*/  FMUL R19, R17, R16 ;  /* 0x0000001011137220 */ /* 0x000fc60000400000 */
[----:B------:R-:W3:Y:S01]  /*2080*/  LDS.64 R16, [R2+0x100] ;  /* 0x0001000002107984 */ /* 0x000ee20000000a00 */
[C---:B0-----:R-:W-:Y:S01]  /*2090*/  FFMA R29, R19.reuse, R12, R29 ;  /* 0x0000000c131d7223 */ /* 0x041fe2000000001d */
[C---:B------:R-:W-:Y:S01]  /*20a0*/  FFMA R24, R19.reuse, R13, R24 ;  /* 0x0000000d13187223 */ /* 0x040fe20000000018 */
[C---:B-1----:R-:W-:Y:S01]  /*20b0*/  FFMA R8, R19.reuse, R8, R14 ;  /* 0x0000000813087223 */ /* 0x042fe2000000000e */
[C---:B------:R-:W-:Y:S01]  /*20c0*/  FFMA R22, R19.reuse, R9, R22 ;  /* 0x0000000913167223 */ /* 0x040fe20000000016 */
[----:B------:R-:W0:Y:S01]  /*20d0*/  LDS.128 R12, [R2+0xf0] ;  /* 0x0000f000020c7984 */ /* 0x000e220000000c00 */
[C---:B------:R-:W-:Y:S01]  /*20e0*/  FFMA R18, R19.reuse, R10, R18 ;  /* 0x0000000a13127223 */ /* 0x040fe20000000012 */
[----:B--2---:R-:W-:Y:S01]  /*20f0*/  FSET.BF.GE.AND R9, R4, 0.5, PT ;  /* 0x3f0000000409780a */ /* 0x004fe20003806000 */
[----:B------:R-:W-:-:S04]  /*2100*/  FFMA R26, R19, R11, R26 ;  /* 0x0000000b131a7223 */ /* 0x000fc8000000001a */
[----:B------:R-:W-:-:S04]  /*2110*/  FMUL R4, R4, R9 ;  /* 0x0000000904047220 */ /* 0x000fc80000400000 */
[C---:B---3--:R-:W-:Y:S01]  /*2120*/  FFMA R19, R4.reuse, R16, R18 ;  /* 0x0000001004137223 */ /* 0x048fe20000000012 */
[C---:B------:R-:W-:Y:S01]  /*2130*/  FFMA R26, R4.reuse, R17, R26 ;  /* 0x00000011041a7223 */ /* 0x040fe2000000001a */
[C---:B------:R-:W-:Y:S01]  /*2140*/  FSET.BF.GE.AND R18, R5.reuse, 0.5, PT ;  /* 0x3f0000000512780a */ /* 0x040fe20003806000 */
[----:B------:R-:W1:Y:S04]  /*2150*/  LDS.64 R16, [R7+0x10] ;  /* 0x0000100007107984 */ /* 0x000e680000000a00 */
[----:B------:R-:W-:Y:S01]  /*2160*/  FMUL R18, R5, R18 ;  /* 0x0000001205127220 */ /* 0x000fe20000400000 */
[C---:B0-----:R-:W-:Y:S01]  /*2170*/  FFMA R29, R4.reuse, R12, R29 ;  /* 0x0000000c041d7223 */ /* 0x041fe2000000001d */
[C---:B------:R-:W-:Y:S01]  /*2180*/  FFMA R24, R4.reuse, R13, R24 ;  /* 0x0000000d04187223 */ /* 0x040fe20000000018 */
[C---:B------:R-:W-:Y:S01]  /*2190*/  FFMA R14, R4.reuse, R14, R8 ;  /* 0x0000000e040e7223 */ /* 0x040fe20000000008 */
[----:B------:R-:W0:Y:S01]  /*21a0*/  LDS.64 R12, [R2+0x168] ;  /* 0x00016800020c7984 */ /* 0x000e220000000a00 */
[----:B------:R-:W-:-:S03]  /*21b0*/  FFMA R22, R4, R15, R22 ;  /* 0x0000000f04167223 */ /* 0x000fc60000000016 */
[----:B------:R-:W2:Y:S01]  /*21c0*/  LDS.128 R8, [R2+0x170] ;  /* 0x0001700002087984 */ /* 0x000ea20000000c00 */
[----:B-1----:R-:W-:-:S05]  /*21d0*/  FSET.BF.GE.AND R5, R16, 0.5, PT ;  /* 0x3f0000001005780a */ /* 0x002fca0003806000 */
[----:B------:R-:W-:Y:S02]  /*21e0*/  FMUL R16, R16, R5 ;  /* 0x0000000510107220 */ /* 0x000fe40000400000 */
[----:B------:R-:W1:Y:S01]  /*21f0*/  LDS.64 R4, [R2+0x1f0] ;  /* 0x0001f00002047984 */ /* 0x000e620000000a00 */
[C---:B0-----:R-:W-:Y:S01]  /*2200*/  FFMA R29, R18.reuse, R12, R29 ;  /* 0x0000000c121d7223 */ /* 0x041fe2000000001d */
[C---:B------:R-:W-:Y:S01]  /*2210*/  FFMA R24, R18.reuse, R13, R24 ;  /* 0x0000000d12187223 */ /* 0x040fe20000000018 */
[C---:B--2---:R-:W-:Y:S01]  /*2220*/  FFMA R8, R18.reuse, R8, R14 ;  /* 0x0000000812087223 */ /* 0x044fe2000000000e */
[C---:B------:R-:W-:Y:S01]  /*2230*/  FFMA R22, R18.reuse, R9, R22 ;  /* 0x0000000912167223 */ /* 0x040fe20000000016 */
[----:B------:R-:W0:Y:S01]  /*2240*/  LDS.128 R12, [R2+0x1e0] ;  /* 0x0001e000020c7984 */ /* 0x000e220000000c00 */
[C---:B------:R-:W-:Y:S01]  /*2250*/  FFMA R19, R18.reuse, R10, R19 ;  /* 0x0000000a12137223 */ /* 0x040fe20000000013 */
[----:B------:R-:W-:Y:S01]  /*2260*/  FFMA R26, R18, R11, R26 ;  /* 0x0000000b121a7223 */ /* 0x000fe2000000001a */
[----:B------:R-:W-:-:S05]  /*2270*/  FSET.BF.GE.AND R18, R17, 0.5, PT ;  /* 0x3f0000001112780a */ /* 0x000fca0003806000 */
[----:B------:R-:W-:Y:S01]  /*2280*/  FMUL R18, R17, R18 ;  /* 0x0000001211127220 */ /* 0x000fe20000400000 */
[C---:B-1----:R-:W-:Y:S01]  /*2290*/  FFMA R19, R16.reuse, R4, R19 ;  /* 0x0000000410137223 */ /* 0x042fe20000000013 */
[C---:B------:R-:W-:Y:S02]  /*22a0*/  FFMA R26, R16.reuse, R5, R26 ;  /* 0x00000005101a7223 */ /* 0x040fe4000000001a */
[----:B------:R-:W-:Y:S01]  /*22b0*/  LDS.64 R4, [R7+0x18] ;  /* 0x0000180007047984 */ /* 0x000fe20000000a00 */
[C---:B0-----:R-:W-:Y:S01]  /*22c0*/  FFMA R29, R16.reuse, R12, R29 ;  /* 0x0000000c101d7223 */ /* 0x041fe2000000001d */
[C---:B------:R-:W-:Y:S01]  /*22d0*/  FFMA R24, R16.reuse, R13, R24 ;  /* 0x0000000d10187223 */ /* 0x040fe20000000018 */
[C---:B------:R-:W-:Y:S01]  /*22e0*/  FFMA R14, R16.reuse, R14, R8 ;  /* 0x0000000e100e7223 */ /* 0x040fe20000000008 */
[----:B------:R-:W0:Y:S01]  /*22f0*/  LDS.64 R12, [R2+0x258] ;  /* 0x00025800020c7984 */ /* 0x000e220000000a00 */
[----:B------:R-:W-:-:S03]  /*2300*/  FFMA R22, R16, R15, R22 ;  /* 0x0000000f10167223 */ /* 0x000fc60000000016 */
[----:B------:R-:W1:Y:S04]  /*2310*/  LDS.128 R8, [R2+0x260] ;  /* 0x0002600002087984 */ /* 0x000e680000000c00 */
[----:B------:R-:W2:Y:S01]  /*2320*/  LDS.64 R16, [R2+0x2e0] ;  /* 0x0002e00002107984 */ /* 0x000ea20000000a00 */
[C---:B0-----:R-:W-:Y:S01]  /*2330*/  FFMA R29, R18.reuse, R12, R29 ;  /* 0x0000000c121d7223 */ /* 0x041fe2000000001d */
[C---:B------:R-:W-:Y:S01]  /*2340*/  FFMA R24, R18.reuse, R13, R24 ;  /* 0x0000000d12187223 */ /* 0x040fe20000000018 */
[C---:B-1----:R-:W-:Y:S01]  /*2350*/  FFMA R8, R18.reuse, R8, R14 ;  /* 0x0000000812087223 */ /* 0x042fe2000000000e */
[----:B------:R-:W-:Y:S01]  /*2360*/  FFMA R22, R18, R9, R22 ;  /* 0x0000000912167223 */ /* 0x000fe20000000016 */
[----:B------:R-:W0:Y:S01]  /*2370*/  LDS.128 R12, [R2+0x2d0] ;  /* 0x0002d000020c7984 */ /* 0x000e220000000c00 */
[----:B------:R-:W-:Y:S01]  /*2380*/  FSET.BF.GE.AND R9, R4, 0.5, PT ;  /* 0x3f0000000409780a */ /* 0x000fe20003806000 */
[C---:B------:R-:W-:Y:S01]  /*2390*/  FFMA R19, R18.reuse, R10, R19 ;  /* 0x0000000a12137223 */ /* 0x040fe20000000013 */
[----:B------:R-:W-:-:S03]  /*23a0*/  FFMA R26, R18, R11, R26 ;  /* 0x0000000b121a7223 */ /* 0x000fc6000000001a */
[----:B------:R-:W-:-:S04]  /*23b0*/  FMUL R4, R4, R9 ;  /* 0x0000000904047220 */ /* 0x000fc80000400000 */
[C---:B--2---:R-:W-:Y:S01]  /*23c0*/  FFMA R19, R4.reuse, R16, R19 ;  /* 0x0000001004137223 */ /* 0x044fe20000000013 */
[C---:B------:R-:W-:Y:S02]  /*23d0*/  FFMA R26, R4.reuse, R17, R26 ;  /* 0x00000011041a7223 */ /* 0x040fe4000000001a */
[----:B------:R-:W1:Y:S01]  /*23e0*/  LDS.64 R16, [R7+0x20] ;  /* 0x0000200007107984 */ /* 0x000e620000000a00 */
[C---:B0-----:R-:W-:Y:S01]  /*23f0*/  FFMA R29, R4.reuse, R12, R29 ;  /* 0x0000000c041d7223 */ /* 0x041fe2000000001d */
[C---:B------:R-:W-:Y:S01]  /*2400*/  FFMA R24, R4.reuse, R13, R24 ;  /* 0x0000000d04187223 */ /* 0x040fe20000000018 */
[C---:B------:R-:W-:Y:S01]  /*2410*/  FFMA R14, R4.reuse, R14, R8 ;  /* 0x0000000e040e7223 */ /* 0x040fe20000000008 */
[----:B------:R-:W0:Y:S01]  /*2420*/  LDS.64 R12, [R2+0x348] ;  /* 0x00034800020c7984 */ /* 0x000e220000000a00 */
[----:B------:R-:W-:Y:S01]  /*2430*/  FFMA R22, R4, R15, R22 ;  /* 0x0000000f04167223 */ /* 0x000fe20000000016 */
[C---:B------:R-:W-:Y:S02]  /*2440*/  FSET.BF.GE.AND R4, R5.reuse, 0.5, PT ;  /* 0x3f0000000504780a */ /* 0x040fe40003806000 */
[----:B------:R-:W2:Y:S03]  /*2450*/  LDS.128 R8, [R2+0x350] ;  /* 0x0003500002087984 */ /* 0x000ea60000000c00 */
[----:B------:R-:W-:Y:S01]  /*2460*/  FMUL R5, R5, R4 ;  /* 0x0000000405057220 */ /* 0x000fe20000400000 */
[----:B-1----:R-:W-:-:S05]  /*2470*/  FSET.BF.GE.AND R4, R17, 0.5, PT ;  /* 0x3f0000001104780a */ /* 0x002fca0003806000 */
[----:B------:R-:W-:Y:S01]  /*2480*/  FMUL R17, R17, R4 ;  /* 0x0000000411117220 */ /* 0x000fe20000400000 */
[C---:B0-----:R-:W-:Y:S01]  /*2490*/  FFMA R29, R5.reuse, R12, R29 ;  /* 0x0000000c051d7223 */ /* 0x041fe2000000001d */
[C---:B------:R-:W-:Y:S01]  /*24a0*/  FFMA R24, R5.reuse, R13, R24 ;  /* 0x0000000d05187223 */ /* 0x040fe20000000018 */
[C---:B--2---:R-:W-:Y:S01]  /*24b0*/  FFMA R8, R5.reuse, R8, R14 ;  /* 0x0000000805087223 */ /* 0x044fe2000000000e */
[C---:B------:R-:W-:Y:S01]  /*24c0*/  FFMA R22, R5.reuse, R9, R22 ;  /* 0x0000000905167223 */ /* 0x040fe20000000016 */
[----:B------:R-:W0:Y:S01]  /*24d0*/  LDS.128 R12, [R2+0x3c0] ;  /* 0x0003c000020c7984 */ /* 0x000e220000000c00 */
[C---:B------:R-:W-:Y:S01]  /*24e0*/  FSET.BF.GE.AND R9, R16.reuse, 0.5, PT ;  /* 0x3f0000001009780a */ /* 0x040fe20003806000 */
[C---:B------:R-:W-:Y:S01]  /*24f0*/  FFMA R19, R5.reuse, R10, R19 ;  /* 0x0000000a05137223 */ /* 0x040fe20000000013 */
[----:B------:R-:W-:Y:S02]  /*2500*/  FFMA R26, R5, R11, R26 ;  /* 0x0000000b051a7223 */ /* 0x000fe4000000001a */
[----:B------:R-:W1:Y:S01]  /*2510*/  LDS.64 R4, [R2+0x3d0] ;  /* 0x0003d00002047984 */ /* 0x000e620000000a00 */
[----:B------:R-:W-:-:S04]  /*2520*/  FMUL R16, R16, R9 ;  /* 0x0000000910107220 */ /* 0x000fc80000400000 */
[C---:B0-----:R-:W-:Y:S01]  /*2530*/  FFMA R11, R16.reuse, R14, R8 ;  /* 0x0000000e100b7223 */ /* 0x041fe20000000008 */
[C---:B------:R-:W-:Y:S01]  /*2540*/  FFMA R10, R16.reuse, R12, R29 ;  /* 0x0000000c100a7223 */ /* 0x040fe2000000001d */
[C---:B------:R-:W-:Y:S01]  /*2550*/  FFMA R24, R16.reuse, R13, R24 ;  /* 0x0000000d10187223 */ /* 0x040fe20000000018 */
[----:B------:R-:W0:Y:S01]  /*2560*/  LDS.64 R8, [R2+0x438] ;  /* 0x0004380002087984 */ /* 0x000e220000000a00 */
[C---:B------:R-:W-:Y:S01]  /*2570*/  FFMA R22, R16.reuse, R15, R22 ;  /* 0x0000000f10167223 */ /* 0x040fe20000000016 */
[C---:B-1----:R-:W-:Y:S01]  /*2580*/  FFMA R19, R16.reuse, R4, R19 ;  /* 0x0000000410137223 */ /* 0x042fe20000000013 */
[----:B------:R-:W-:Y:S01]  /*2590*/  FFMA R26, R16, R5, R26 ;  /* 0x00000005101a7223 */ /* 0x000fe2000000001a */
[----:B------:R-:W1:Y:S01]  /*25a0*/  LDS.128 R12, [R2+0x440] ;  /* 0x00044000020c7984 */ /* 0x000e620000000c00 */
[C---:B0-----:R-:W-:Y:S01]  /*25b0*/  FFMA R8, R17.reuse, R8, R10 ;  /* 0x0000000811087223 */ /* 0x041fe2000000000a */
[C---:B------:R-:W-:Y:S01]  /*25c0*/  FFMA R9, R17.reuse, R9, R24 ;  /* 0x0000000911097223 */ /* 0x040fe20000000018 */
[C---:B-1----:R-:W-:Y:S01]  /*25d0*/  FFMA R10, R17.reuse, R12, R11 ;  /* 0x0000000c110a7223 */ /* 0x042fe2000000000b */
[C---:B------:R-:W-:Y:S01]  /*25e0*/  FFMA R4, R17.reuse, R14, R19 ;  /* 0x0000000e11047223 */ /* 0x040fe20000000013 */
[C---:B------:R-:W-:Y:S01]  /*25f0*/  FFMA R11, R17.reuse, R13, R22 ;  /* 0x0000000d110b7223 */ /* 0x040fe20000000016 */
[----:B------:R-:W-:-:S07]  /*2600*/  FFMA R5, R17, R15, R26 ;  /* 0x0000000f11057223 */ /* 0x000fce000000001a */
.L_x_22:
[----:B------:R-:W-:Y:S05]  /*2610*/  BSYNC.RECONVERGENT B0 ;  /* 0x0000000000007941 */ /* 0x000fea0003800200 */
.L_x_21:
[----:B------:R-:W-:Y:S04]  /*2620*/  BSSY.RECONVERGENT B0, `(.L_x_23) ;  /* 0x000006f000007945 */ /* 0x000fe80003800200 */
[----:B------:R-:W-:Y:S05]  /*2630*/  @P1 BRA `(.L_x_24) ;  /* 0x0000000400b41947 */ /* 0x000fea0003800000 */
[----:B------:R-:W3:Y:S01]  /*2640*/  S2UR UR6, SR_CgaCtaId ;  /* 0x00000000000679c3 */ /* 0x000ee20000008800 */
[----:B------:R-:W-:Y:S01]  /*2650*/  UMOV UR5, 0x400 ;  /* 0x0000040000057882 */ /* 0x000fe20000000000 */
[----:B------:R-:W4:Y:S01]  /*2660*/  LDS.64 R18, [R6+-0x28] ;  /* 0xffffd80006127984 */ /* 0x000f220000000a00 */
[----:B---3--:R-:W-:-:S06]  /*2670*/  ULEA UR5, UR6, UR5, 0x18 ;  /* 0x0000000506057291 */ /* 0x008fcc000f8ec0ff */
[----:B0-----:R-:W-:-:S05]  /*2680*/  MOV R2, UR5 ;  /* 0x0000000500027c02 */ /* 0x001fca0008000f00 */
[----:B------:R-:W2:Y:S04]  /*2690*/  LDS.64 R16, [R2+0x18] ;  /* 0x0000180002107984 */ /* 0x000ea80000000a00 */
[----:B------:R-:W0:Y:S01]  /*26a0*/  LDS.128 R12, [R2+0x20] ;  /* 0x00002000020c7984 */ /* 0x000e220000000c00 */
[----:B----4-:R-:W-:-:S05]  /*26b0*/  FSET.BF.GE.AND R29, R18, 0.5, PT ;  /* 0x3f000000121d780a */ /* 0x010fca0003806000 */
[----:B------:R-:W-:-:S04]  /*26c0*/  FMUL R18, R18, R29 ;  /* 0x0000001d12127220 */ /* 0x000fc80000400000 */
[C---:B--2---:R-:W-:Y:S01]  /*26d0*/  FFMA R29, R18.reuse, R16, R8 ;  /* 0x00000010121d7223 */ /* 0x044fe20000000008 */
[C---:B------:R-:W-:Y:S02]  /*26e0*/  FFMA R22, R18.reuse, R17, R9 ;  /* 0x0000001112167223 */ /* 0x040fe40000000009 */
[----:B------:R-:W-:Y:S01]  /*26f0*/  LDS.64 R16, [R6+-0x20] ;  /* 0xffffe00006107984 */ /* 0x000fe20000000a00 */
[C---:B0-----:R-:W-:Y:S01]  /*2700*/  FFMA R12, R18.reuse, R12, R10 ;  /* 0x0000000c120c7223 */ /* 0x041fe2000000000a */
[C---:B------:R-:W-:Y:S01]  /*2710*/  FFMA R24, R18.reuse, R13, R11 ;  /* 0x0000000d12187223 */ /* 0x040fe2000000000b */
[C---:B-1----:R-:W-:Y:S01]  /*2720*/  FFMA R13, R18.reuse, R14, R4 ;  /* 0x0000000e120d7223 */ /* 0x042fe20000000004 */
[----:B------:R-:W0:Y:S01]  /*2730*/  LDS.128 R8, [R2+0x90] ;  /* 0x0000900002087984 */ /* 0x000e220000000c00 */
[----:B------:R-:W-:Y:S01]  /*2740*/  FFMA R18, R18, R15, R5 ;  /* 0x0000000f12127223 */ /* 0x000fe20000000005 */
[C---:B------:R-:W-:Y:S02]  /*2750*/  FSET.BF.GE.AND R14, R19.reuse, 0.5, PT ;  /* 0x3f000000130e780a */ /* 0x040fe40003806000 */
[----:B------:R-:W1:Y:S03]  /*2760*/  LDS.64 R4, [R2+0xa0] ;  /* 0x0000a00002047984 */ /* 0x000e660000000a00 */
[----:B------:R-:W-:-:S04]  /*2770*/  FMUL R19, R19, R14 ;  /* 0x0000000e13137220 */ /* 0x000fc80000400000 */
[C---:B0-----:R-:W-:Y:S01]  /*2780*/  FFMA R22, R19.reuse, R9, R22 ;  /* 0x0000000913167223 */ /* 0x041fe20000000016 */
[C---:B------:R-:W-:Y:S01]  /*2790*/  FSET.BF.GE.AND R9, R16.reuse, 0.5, PT ;  /* 0x3f0000001009780a */ /* 0x040fe20003806000 */
[C---:B------:R-:W-:Y:S01]  /*27a0*/  FFMA R29, R19.reuse, R8, R29 ;  /* 0x00000008131d7223 */ /* 0x040fe2000000001d */
[C---:B------:R-:W-:Y:S01]  /*27b0*/  FFMA R15, R19.reuse, R10, R12 ;  /* 0x0000000a130f7223 */ /* 0x040fe2000000000c */
[C---:B------:R-:W-:Y:S01]  /*27c0*/  FFMA R24, R19.reuse, R11, R24 ;  /* 0x0000000b13187223 */ /* 0x040fe20000000018 */
[C---:B-1----:R-:W-:Y:S01]  /*27d0*/  FFMA R4, R19.reuse, R4, R13 ;  /* 0x0000000413047223 */ /* 0x042fe2000000000d */
[----:B------:R-:W-:Y:S01]  /*27e0*/  FMUL R16, R16, R9 ;  /* 0x0000000910107220 */ /* 0x000fe20000400000 */
[----:B------:R-:W0:Y:S01]  /*27f0*/  LDS.64 R12, [R2+0x108] ;  /* 0x00010800020c7984 */ /* 0x000e220000000a00 */
[----:B------:R-:W-:-:S03]  /*2800*/  FFMA R18, R19, R5, R18 ;  /* 0x0000000513127223 */ /* 0x000fc60000000012 */
[----:B------:R-:W1:Y:S01]  /*2810*/  LDS.128 R8, [R2+0x110] ;  /* 0x0001100002087984 */ /* 0x000e620000000c00 */
[C---:B0-----:R-:W-:Y:S01]  /*2820*/  FFMA R29, R16.reuse, R12, R29 ;  /* 0x0000000c101d7223 */ /* 0x041fe2000000001d */
[C---:B------:R-:W-:Y:S01]  /*2830*/  FFMA R22, R16.reuse, R13, R22 ;  /* 0x0000000d10167223 */ /* 0x040fe20000000016 */
[C---:B-1----:R-:W-:Y:S01]  /*2840*/  FFMA R24, R16.reuse, R9, R24 ;  /* 0x0000000910187223 */ /* 0x042fe20000000018 */
[C---:B------:R-:W-:Y:S01]  /*2850*/  FFMA R9, R16.reuse, R10, R4 ;  /* 0x0000000a10097223 */ /* 0x040fe20000000004 */
[C---:B------:R-:W-:Y:S01]  /*2860*/  FFMA R8, R16.reuse, R8, R15 ;  /* 0x0000000810087223 */ /* 0x040fe2000000000f */
[----:B------:R-:W0:Y:S01]  /*2870*/  LDS.64 R4, [R6+-0x18] ;  /* 0xffffe80006047984 */ /* 0x000e220000000a00 */
[----:B------:R-:W-:Y:S01]  /*2880*/  FFMA R16, R16, R11, R18 ;  /* 0x0000000b10107223 */ /* 0x000fe20000000012 */
[C---:B------:R-:W-:Y:S02]  /*2890*/  FSET.BF.GE.AND R10, R17.reuse, 0.5, PT ;  /* 0x3f000000110a780a */ /* 0x040fe40003806000 */
[----:B------:R-:W1:Y:S03]  /*28a0*/  LDS.128 R12, [R2+0x180] ;  /* 0x00018000020c7984 */ /* 0x000e660000000c00 */
[----:B------:R-:W-:Y:S01]  /*28b0*/  FMUL R17, R17, R10 ;  /* 0x0000000a11117220 */ /* 0x000fe20000400000 */
[----:B------:R-:W2:Y:S01]  /*28c0*/  LDS.64 R18, [R2+0x190] ;  /* 0x0001900002127984 */ /* 0x000ea20000000a00 */
[----:B0-----:R-:W-:-:S02]  /*28d0*/  FSET.BF.GE.AND R11, R4, 0.5, PT ;  /* 0x3f000000040b780a */ /* 0x001fc40003806000 */
[C---:B-1----:R-:W-:Y:S01]  /*28e0*/  FFMA R29, R17.reuse, R12, R29 ;  /* 0x0000000c111d7223 */ /* 0x042fe2000000001d */
[C---:B------:R-:W-:Y:S01]  /*28f0*/  FFMA R22, R17.reuse, R13, R22 ;  /* 0x0000000d11167223 */ /* 0x040fe20000000016 */
[C---:B------:R-:W-:Y:S01]  /*2900*/  FFMA R14, R17.reuse, R14, R8 ;  /* 0x0000000e110e7223 */ /* 0x040fe20000000008 */
[----:B------:R-:W-:Y:S01]  /*2910*/  FMUL R4, R4, R11 ;  /* 0x0000000b04047220 */ /* 0x000fe20000400000 */
[C---:B--2---:R-:W-:Y:S01]  /*2920*/  FFMA R18, R17.reuse, R18, R9 ;  /* 0x0000001211127223 */ /* 0x044fe20000000009 */
[----:B------:R-:W0:Y:S01]  /*2930*/  LDS.64 R12, [R2+0x1f8] ;  /* 0x0001f800020c7984 */ /* 0x000e220000000a00 */
[C---:B------:R-:W-:Y:S01]  /*2940*/  FFMA R26, R17.reuse, R15, R24 ;  /* 0x0000000f111a7223 */ /* 0x040fe20000000018 */
[----:B------:R-:W-:Y:S02]  /*2950*/  FFMA R24, R17, R19, R16 ;  /* 0x0000001311187223 */ /* 0x000fe40000000010 */
[----:B------:R-:W1:Y:S04]  /*2960*/  LDS.128 R8, [R2+0x200] ;  /* 0x0002000002087984 */ /* 0x000e680000000c00 */
[----:B------:R-:W2:Y:S01]  /*2970*/  LDS.64 R16, [R6+-0x10] ;  /* 0xfffff00006107984 */ /* 0x000ea20000000a00 */
[C---:B0-----:R-:W-:Y:S01]  /*2980*/  FFMA R29, R4.reuse, R12, R29 ;  /* 0x0000000c041d7223 */ /* 0x041fe2000000001d */
[C---:B------:R-:W-:Y:S01]  /*2990*/  FFMA R22, R4.reuse, R13, R22 ;  /* 0x0000000d04167223 */ /* 0x040fe20000000016 */
[C---:B-1----:R-:W-:Y:S01]  /*29a0*/  FFMA R8, R4.reuse, R8, R14 ;  /* 0x0000000804087223 */ /* 0x042fe2000000000e */
[C---:B------:R-:W-:Y:S01]  /*29b0*/  FFMA R28, R4.reuse, R9, R26 ;  /* 0x00000009041c7223 */ /* 0x040fe2000000001a */
[----:B------:R-:W0:Y:S01]  /*29c0*/  LDS.128 R12, [R2+0x270] ;  /* 0x00027000020c7984 */ /* 0x000e220000000c00 */
[C---:B------:R-:W-:Y:S01]  /*29d0*/  FFMA R9, R4.reuse, R10, R18 ;  /* 0x0000000a04097223 */ /* 0x040fe20000000012 */
[----:B------:R-:W-:Y:S01]  /*29e0*/  FSET.BF.GE.AND R26, R5, 0.5, PT ;  /* 0x3f000000051a780a */ /* 0x000fe20003806000 */
[----:B------:R-:W-:Y:S01]  /*29f0*/  FFMA R24, R4, R11, R24 ;  /* 0x0000000b04187223 */ /* 0x000fe20000000018 */
[----:B------:R-:W1:Y:S01]  /*2a00*/  LDS.64 R18, [R2+0x280] ;  /* 0x0002800002127984 */ /* 0x000e620000000a00 */
[----:B--2---:R-:W-:-:S02]  /*2a10*/  FSET.BF.GE.AND R11, R16, 0.5, PT ;  /* 0x3f000000100b780a */ /* 0x004fc40003806000 */
[----:B------:R-:W-:Y:S02]  /*2a20*/  FMUL R26, R5, R26 ;  /* 0x0000001a051a7220 */ /* 0x000fe40000400000 */
[----:B------:R-:W2:Y:S01]  /*2a30*/  LDS.64 R4, [R2+0x2e8] ;  /* 0x0002e80002047984 */ /* 0x000ea20000000a00 */
[----:B------:R-:W-:Y:S01]  /*2a40*/  FMUL R16, R16, R11 ;  /* 0x0000000b10107220 */ /* 0x000fe20000400000 */
[C---:B0-----:R-:W-:Y:S01]  /*2a50*/  FFMA R22, R26.reuse, R13, R22 ;  /* 0x0000000d1a167223 */ /* 0x041fe20000000016 */
[C---:B------:R-:W-:Y:S01]  /*2a60*/  FFMA R13, R26.reuse, R14, R8 ;  /* 0x0000000e1a0d7223 */ /* 0x040fe20000000008 */
[C---:B------:R-:W-:Y:S01]  /*2a70*/  FFMA R29, R26.reuse, R12, R29 ;  /* 0x0000000c1a1d7223 */ /* 0x040fe2000000001d */
[C---:B------:R-:W-:Y:S01]  /*2a80*/  FFMA R28, R26.reuse, R15, R28 ;  /* 0x0000000f1a1c7223 */ /* 0x040fe2000000001c */
[C---:B-1----:R-:W-:Y:S01]  /*2a90*/  FFMA R18, R26.reuse, R18, R9 ;  /* 0x000000121a127223 */ /* 0x042fe20000000009 */
[----:B------:R-:W-:Y:S01]  /*2aa0*/  FFMA R24, R26, R19, R24 ;  /* 0x000000131a187223 */ /* 0x000fe20000000018 */
[----:B------:R-:W0:Y:S01]  /*2ab0*/  LDS.128 R8, [R2+0x2f0] ;  /* 0x0002f00002087984 */ /* 0x000e220000000c00 */
[C---:B--2---:R-:W-:Y:S01]  /*2ac0*/  FFMA R29, R16.reuse, R4, R29 ;  /* 0x00000004101d7223 */ /* 0x044fe2000000001d */
[----:B------:R-:W-:-:S02]  /*2ad0*/  FFMA R22, R16, R5, R22 ;  /* 0x0000000510167223 */ /* 0x000fc40000000016 */
[----:B------:R-:W1:Y:S01]  /*2ae0*/  LDS.64 R4, [R6+-0x8] ;  /* 0xfffff80006047984 */ /* 0x000e620000000a00 */
[C---:B0-----:R-:W-:Y:S01]  /*2af0*/  FFMA R28, R16.reuse, R9, R28 ;  /* 0x00000009101c7223 */ /* 0x041fe2000000001c */
[C---:B------:R-:W-:Y:S01]  /*2b00*/  FFMA R8, R16.reuse, R8, R13 ;  /* 0x0000000810087223 */ /* 0x040fe2000000000d */
[C---:B------:R-:W-:Y:S01]  /*2b10*/  FFMA R9, R16.reuse, R10, R18 ;  /* 0x0000000a10097223 */ /* 0x040fe20000000012 */
[----:B------:R-:W0:Y:S01]  /*2b20*/  LDS.128 R12, [R2+0x360] ;  /* 0x00036000020c7984 */ /* 0x000e220000000c00 */
[----:B------:R-:W-:Y:S01]  /*2b30*/  FSET.BF.GE.AND R10, R17, 0.5, PT ;  /* 0x3f000000110a780a */ /* 0x000fe20003806000 */
[----:B------:R-:W-:Y:S01]  /*2b40*/  FFMA R24, R16, R11, R24 ;  /* 0x0000000b10187223 */ /* 0x000fe20000000018 */
[----:B-1----:R-:W-:Y:S01]  /*2b50*/  FSET.BF.GE.AND R11, R4, 0.5, PT ;  /* 0x3f000000040b780a */ /* 0x002fe20003806000 */
[----:B------:R-:W1:Y:S01]  /*2b60*/  LDS.64 R18, [R2+0x370] ;  /* 0x0003700002127984 */ /* 0x000e620000000a00 */
[----:B------:R-:W-:Y:S01]  /*2b70*/  FSET.BF.GE.AND R26, R5, 0.5, PT ;  /* 0x3f000000051a780a */ /* 0x000fe20003806000 */
[----:B------:R-:W-:-:S02]  /*2b80*/  FMUL R17, R17, R10 ;  /* 0x0000000a11117220 */ /* 0x000fc40000400000 */
[----:B------:R-:W-:Y:S02]  /*2b90*/  FMUL R16, R4, R11 ;  /* 0x0000000b04107220 */ /* 0x000fe40000400000 */
[----:B------:R-:W-:Y:S02]  /*2ba0*/  FMUL R26, R5, R26 ;  /* 0x0000001a051a7220 */ /* 0x000fe40000400000 */
[----:B------:R-:W-:Y:S01]  /*2bb0*/  LDS.64 R4, [R2+0x460] ;  /* 0x0004600002047984 */ /* 0x000fe20000000a00 */
[C---:B0-----:R-:W-:Y:S01]  /*2bc0*/  FFMA R29, R17.reuse, R12, R29 ;  /* 0x0000000c111d7223 */ /* 0x041fe2000000001d */
[C---:B------:R-:W-:Y:S01]  /*2bd0*/  FFMA R22, R17.reuse, R13, R22 ;  /* 0x0000000d11167223 */ /* 0x040fe20000000016 */
[C---:B------:R-:W-:Y:S01]  /*2be0*/  FFMA R14, R17.reuse, R14, R8 ;  /* 0x0000000e110e7223 */ /* 0x040fe20000000008 */
[----:B------:R-:W0:Y:S01]  /*2bf0*/  LDS.64 R12, [R2+0x3d8] ;  /* 0x0003d800020c7984 */ /* 0x000e220000000a00 */
[C---:B-1----:R-:W-:Y:S01]  /*2c00*/  FFMA R18, R17.reuse, R18, R9 ;  /* 0x0000001211127223 */ /* 0x042fe20000000009 */
[C---:B------:R-:W-:Y:S01]  /*2c10*/  FFMA R28, R17.reuse, R15, R28 ;  /* 0x0000000f111c7223 */ /* 0x040fe2000000001c */
[----:B------:R-:W-:Y:S01]  /*2c20*/  FFMA R24, R17, R19, R24 ;  /* 0x0000001311187223 */ /* 0x000fe20000000018 */
[----:B------:R-:W1:Y:S01]  /*2c30*/  LDS.128 R8, [R2+0x3e0] ;  /* 0x0003e00002087984 */ /* 0x000e620000000c00 */
[C---:B0-----:R-:W-:Y:S01]  /*2c40*/  FFMA R29, R16.reuse, R12, R29 ;  /* 0x0000000c101d7223 */ /* 0x041fe2000000001d */
[C---:B------:R-:W-:Y:S01]  /*2c50*/  FFMA R22, R16.reuse, R13, R22 ;  /* 0x0000000d10167223 */ /* 0x040fe20000000016 */
[C---:B-1----:R-:W-:Y:S01]  /*2c60*/  FFMA R17, R16.reuse, R8, R14 ;  /* 0x0000000810117223 */ /* 0x042fe2000000000e */
[C---:B------:R-:W-:Y:S01]  /*2c70*/  FFMA R28, R16.reuse, R9, R28 ;  /* 0x00000009101c7223 */ /* 0x040fe2000000001c */
[----:B------:R-:W0:Y:S01]  /*2c80*/  LDS.128 R12, [R2+0x450] ;  /* 0x00045000020c7984 */ /* 0x000e220000000c00 */
[C---:B------:R-:W-:Y:S01]  /*2c90*/  FFMA R19, R16.reuse, R10, R18 ;  /* 0x0000000a10137223 */ /* 0x040fe20000000012 */
[----:B------:R-:W-:-:S03]  /*2ca0*/  FFMA R24, R16, R11, R24 ;  /* 0x0000000b10187223 */ /* 0x000fc60000000018 */
[C---:B------:R-:W-:Y:S01]  /*2cb0*/  FFMA R4, R26.reuse, R4, R19 ;  /* 0x000000041a047223 */ /* 0x040fe20000000013 */
[C---:B------:R-:W-:Y:S01]  /*2cc0*/  FFMA R5, R26.reuse, R5, R24 ;  /* 0x000000051a057223 */ /* 0x040fe20000000018 */
[C---:B0-----:R-:W-:Y:S01]  /*2cd0*/  FFMA R8, R26.reuse, R12, R29 ;  /* 0x0000000c1a087223 */ /* 0x041fe2000000001d */
[C---:B------:R-:W-:Y:S01]  /*2ce0*/  FFMA R9, R26.reuse, R13, R22 ;  /* 0x0000000d1a097223 */ /* 0x040fe20000000016 */
[C---:B------:R-:W-:Y:S01]  /*2cf0*/  FFMA R10, R26.reuse, R14, R17 ;  /* 0x0000000e1a0a7223 */ /* 0x040fe20000000011 */
[----:B------:R-:W-:-:S07]  /*2d00*/  FFMA R11, R26, R15, R28 ;  /* 0x0000000f1a0b7223 */ /* 0x000fce000000001c */
.L_x_24:
[----:B------:R-:W-:Y:S05]  /*2d10*/  BSYNC.RECONVERGENT B0 ;  /* 0x0000000000007941 */ /* 0x000fea0003800200 */
.L_x_23:
[----:B------:R-:W-:Y:S04]  /*2d20*/  BSSY.RECONVERGENT B0, `(.L_x_25) ;  /* 0x000006f000007945 */ /* 0x000fe80003800200 */
[----:B------:R-:W-:Y:S05]  /*2d30*/  @P4 BRA `(.L_x_26) ;  /* 0x0000000400b44947 */ /* 0x000fea0003800000 */
[----:B------:R-:W3:Y:S01]  /*2d40*/  S2UR UR6, SR_CgaCtaId ;  /* 0x00000000000679c3 */ /* 0x000ee20000008800 */
[----:B------:R-:W-:Y:S01]  /*2d50*/  UMOV UR5, 0x400 ;  /* 0x0000040000057882 */ /* 0x000fe20000000000 */
[----:B------:R-:W4:Y:S01]  /*2d60*/  LDS.64 R16, [R6] ;  /* 0x0000000006107984 */ /* 0x000f220000000a00 */
[----:B---3--:R-:W-:-:S06]  /*2d70*/  ULEA UR5, UR6, UR5, 0x18 ;  /* 0x0000000506057291 */ /* 0x008fcc000f8ec0ff */
[----:B0-----:R-:W-:-:S05]  /*2d80*/  MOV R2, UR5 ;  /* 0x0000000500027c02 */ /* 0x001fca0008000f00 */
[----:B------:R-:W2:Y:S04]  /*2d90*/  LDS.128 R12, [R2+0x30] ;  /* 0x00003000020c7984 */ /* 0x000ea80000000c00 */
        /* <DEDUP_REMOVED lines=103> */
.L_x_26:
[----:B------:R-:W-:Y:S05]  /*3410*/  BSYNC.RECONVERGENT B0 ;  /* 0x0000000000007941 */ /* 0x000fea0003800200 */
.L_x_25:
[----:B------:R-:W-:Y:S04]  /*3420*/  BSSY.RECONVERGENT B0, `(.L_x_27) ;  /* 0x000006f000007945 */ /* 0x000fe80003800200 */
[----:B------:R-:W-:Y:S05]  /*3430*/  @P0 BRA `(.L_x_28) ;  /* 0x0000000400b40947 */ /* 0x000fea0003800000 */
[----:B------:R-:W3:Y:S01]  /*3440*/  S2UR UR6, SR_CgaCtaId ;  /* 0x00000000000679c3 */ /* 0x000ee20000008800 */
[----:B------:R-:W-:Y:S01]  /*3450*/  UMOV UR5, 0x400 ;  /* 0x0000040000057882 */ /* 0x000fe20000000000 */
[----:B------:R-:W4:Y:S01]  /*3460*/  LDS.64 R18, [R6+0x28] ;  /* 0x0000280006127984 */ /* 0x000f220000000a00 */
        /* <DEDUP_REMOVED lines=8> */
[----:B------:R-:W-:Y:S01]  /*34f0*/  LDS.64 R16, [R6+0x30] ;  /* 0x0000300006107984 */ /* 0x000fe20000000a00 */
        /* <DEDUP_REMOVED lines=23> */
[----:B------:R-:W0:Y:S01]  /*3670*/  LDS.64 R4, [R6+0x38] ;  /* 0x0000380006047984 */ /* 0x000e220000000a00 */
        /* <DEDUP_REMOVED lines=15> */
[----:B------:R-:W2:Y:S01]  /*3770*/  LDS.64 R16, [R6+0x40] ;  /* 0x0000400006107984 */ /* 0x000ea20000000a00 */
        /* <DEDUP_REMOVED lines=22> */
[----:B------:R-:W1:Y:S01]  /*38e0*/  LDS.64 R4, [R6+0x48] ;  /* 0x0000480006047984 */ /* 0x000e620000000a00 */
        /* <DEDUP_REMOVED lines=34> */
.L_x_28:
[----:B------:R-:W-:Y:S05]  /*3b10*/  BSYNC.RECONVERGENT B0 ;  /* 0x0000000000007941 */ /* 0x000fea0003800200 */
.L_x_27:
[----:B------:R-:W-:Y:S04]  /*3b20*/  BSSY.RECONVERGENT B0, `(.L_x_29) ;  /* 0x000006f000007945 */ /* 0x000fe80003800200 */
[----:B------:R-:W-:Y:S05]  /*3b30*/  @P2 BRA `(.L_x_30) ;  /* 0x0000000400b42947 */ /* 0x000fea0003800000 */
[----:B------:R-:W3:Y:S01]  /*3b40*/  S2UR UR6, SR_CgaCtaId ;  /* 0x00000000000679c3 */ /* 0x000ee20000008800 */
[----:B------:R-:W-:Y:S01]  /*3b50*/  UMOV UR5, 0x400 ;  /* 0x0000040000057882 */ /* 0x000fe20000000000 */
[----:B------:R-:W4:Y:S01]  /*3b60*/  LDS.64 R16, [R3+0x28] ;  /* 0x0000280003107984 */ /* 0x000f220000000a00 */
        /* <DEDUP_REMOVED lines=106> */
.L_x_30:
[----:B------:R-:W-:Y:S05]  /*4210*/  BSYNC.RECONVERGENT B0 ;  /* 0x0000000000007941 */ /* 0x000fea0003800200 */
.L_x_29:
[----:B------:R-:W-:Y:S01]  /*4220*/  BAR.SYNC.DEFER_BLOCKING 0x0 ;  /* 0x0000000000007b1d */ /* 0x000fe20000010000 */
[----:B--2---:R-:W-:Y:S01]  /*4230*/  FADD.SAT R8, RZ, R8 ;  /* 0x00000008ff087221 */ /* 0x004fe20000002000 */
[----:B------:R-:W-:Y:S01]  /*4240*/  FADD.SAT R9, RZ, R9 ;  /* 0x00000009ff097221 */ /* 0x000fe20000002000 */
[----:B------:R-:W-:Y:S01]  /*4250*/  FADD.SAT R10, RZ, R10 ;  /* 0x0000000aff0a7221 */ /* 0x000fe20000002000 */
[----:B------:R-:W-:Y:S01]  /*4260*/  FADD.SAT R11, RZ, R11 ;  /* 0x0000000bff0b7221 */ /* 0x000fe20000002000 */
[----:B-1----:R-:W-:Y:S01]  /*4270*/  FADD.SAT R4, RZ, R4 ;  /* 0x00000004ff047221 */ /* 0x002fe20000002000 */
[----:B------:R-:W-:Y:S01]  /*4280*/  FADD.SAT R5, RZ, R5 ;  /* 0x00000005ff057221 */ /* 0x000fe20000002000 */
[----:B------:R-:W-:-:S04]  /*4290*/  UIADD3 UR4, UPT, UPT, UR4, 0x1, URZ ;  /* 0x0000000104047890 */ /* 0x000fc8000fffe0ff */
[----:B------:R-:W-:Y:S01]  /*42a0*/  UISETP.NE.AND UP0, UPT, UR4, URZ, UPT ;  /* 0x000000ff0400728c */ /* 0x000fe2000bf05270 */
[----:B------:R3:W-:Y:S04]  /*42b0*/  STS.64 [R6+0x10], R8 ;  /* 0x0000100806007388 */ /* 0x0007e80000000a00 */
[----:B------:R3:W-:Y:S04]  /*42c0*/  STS.64 [R6+0x18], R10 ;  /* 0x0000180a06007388 */ /* 0x0007e80000000a00 */
[----:B------:R3:W-:Y:S01]  /*42d0*/  STS.64 [R6+0x20], R4 ;  /* 0x0000200406007388 */ /* 0x0007e20000000a00 */
[----:B------:R-:W-:Y:S06]  /*42e0*/  BAR.SYNC.DEFER_BLOCKING 0x0 ;  /* 0x0000000000007b1d */ /* 0x000fec0000010000 */
[----:B------:R-:W-:Y:S05]  /*42f0*/  BRA.U UP0, `(.L_x_31) ;  /* 0xffffffd900fc7547 */ /* 0x000fea000b83ffff */
.L_x_20:
[----:B------:R-:W-:-:S13]  /*4300*/  ISETP.GE.AND P0, PT, R25, 0x1, PT ;  /* 0x000000011900780c */ /* 0x000fda0003f06270 */
[----:B------:R-:W-:Y:S05]  /*4310*/  @!P0 EXIT ;  /* 0x000000000000894d */ /* 0x000fea0003800000 */
[----:B---3--:R-:W3:Y:S01]  /*4320*/  I2F.U32.RP R6, R25 ;  /* 0x0000001900067306 */ /* 0x008ee20000209000 */
[C---:B0-----:R-:W-:Y:S02]  /*4330*/  VIMNMX R2, PT, PT, R25.reuse, R21, !PT ;  /* 0x0000001519027248 */ /* 0x041fe40007fe0100 */
[----:B--2---:R-:W-:Y:S02]  /*4340*/  IADD3 R7, PT, PT, RZ, -R25, RZ ;  /* 0x80000019ff077210 */ /* 0x004fe40007ffe0ff */
[C---:B------:R-:W-:Y:S01]  /*4350*/  IADD3 R5, PT, PT, -R25.reuse, R2, RZ ;  /* 0x0000000219057210 */ /* 0x040fe20007ffe1ff */
[----:B------:R-:W-:Y:S01]  /*4360*/  HFMA2 R2, -RZ, RZ, 0, 0 ;  /* 0x00000000ff027431 */ /* 0x000fe200000001ff */
[----:B------:R-:W-:Y:S02]  /*4370*/  ISETP.NE.U32.AND P3, PT, R25, RZ, PT ;  /* 0x000000ff1900720c */ /* 0x000fe40003f65070 */
[C---:B------:R-:W-:Y:S02]  /*4380*/  ISETP.NE.AND P2, PT, R5.reuse, RZ, PT ;  /* 0x000000ff0500720c */ /* 0x040fe40003f45270 */
[C---:B------:R-:W-:Y:S01]  /*4390*/  IADD3 R4, PT, PT, R5.reuse, -0x1, RZ ;  /* 0xffffffff05047810 */ /* 0x040fe20007ffe0ff */
[----:B---3--:R-:W0:Y:S10]  /*43a0*/  MUFU.RCP R6, R6 ;  /* 0x0000000600067308 */ /* 0x008e340000001000 */
[----:B------:R-:W-:-:S02]  /*43b0*/  @!P2 IADD3 R4, PT, PT, R5, RZ, RZ ;  /* 0x000000ff0504a210 */ /* 0x000fc40007ffe0ff */
[----:B0-----:R-:W-:-:S06]  /*43c0*/  IADD3 R3, PT, PT, R6, 0xffffffe, RZ ;  /* 0x0ffffffe06037810 */ /* 0x001fcc0007ffe0ff */
[----:B------:R-:W0:Y:S02]  /*43d0*/  F2I.FTZ.U32.TRUNC.NTZ R3, R3 ;  /* 0x0000000300037305 */ /* 0x000e24000021f000 */
[----:B0-----:R-:W-:-:S04]  /*43e0*/  IMAD R7, R7, R3, RZ ;  /* 0x0000000307077224 */ /* 0x001fc800078e02ff */
        /* <DEDUP_REMOVED lines=24> */
[----:B-1--4-:R-:W1:Y:S01]  /*4570*/  LDC.64 R8, c[0x0][0x380] ;  /* 0x0000e000ff087b82 */ /* 0x012e620000000a00 */
        /* <DEDUP_REMOVED lines=13> */
.L_x_35:
[CC--:B------:R-:W-:Y:S01]  /*4650*/  LEA R19, R25.reuse, R20.reuse, 0x2 ;  /* 0x0000001419137211 */ /* 0x0c0fe200078e10ff */
[----:B--2---:R2:W3:Y:S01]  /*4660*/  LDS R13, [R20] ;  /* 0x00000000140d7984 */ /* 0x0044e20000000800 */
[CC--:B------:R-:W-:Y:S01]  /*4670*/  LEA R17, R25.reuse, R20.reuse, 0x3 ;  /* 0x0000001419117211 */ /* 0x0c0fe200078e18ff */
[C---:B------:R-:W-:Y:S01]  /*4680*/  IMAD R11, R25.reuse, 0xc, R20 ;  /* 0x0000000c190b7824 */ /* 0x040fe200078e0214 */
[----:B------:R-:W-:Y:S01]  /*4690*/  LEA R4, R25, R20, 0x4 ;  /* 0x0000001419047211 */ /* 0x000fe200078e20ff */
[--C-:B0-----:R-:W-:Y:S01]  /*46a0*/  IMAD.WIDE.U32 R26, R18, 0x4, R6.reuse ;  /* 0x00000004121a7825 */ /* 0x101fe200078e0006 */
[----:B------:R-:W0:Y:S01]  /*46b0*/  LDS R19, [R19] ;  /* 0x0000000013137984 */ /* 0x000e220000000800 */
[----:B------:R-:W-:Y:S02]  /*46c0*/  IADD3 R3, PT, PT, R3, 0x10, RZ ;  /* 0x0000001003037810 */ /* 0x000fe40007ffe0ff */
[CC--:B------:R-:W-:Y:S01]  /*46d0*/  LEA R21, R25.reuse, R4.reuse, 0x2 ;  /* 0x0000000419157211 */ /* 0x0c0fe200078e10ff */
[----:B------:R-:W4:Y:S01]  /*46e0*/  LDS R17, [R17] ;  /* 0x0000000011117984 */ /* 0x000f220000000800 */
[C---:B------:R-:W-:Y:S01]  /*46f0*/  LEA R10, R25.reuse, R4, 0x3 ;  /* 0x00000004190a7211 */ /* 0x040fe200078e18ff */
[----:B------:R-:W-:Y:S01]  /*4700*/  IMAD.WIDE.U32 R14, R22, 0x4, R6 ;  /* 0x00000004160e7825 */ /* 0x000fe200078e0006 */
[C---:B--2---:R-:W-:Y:S01]  /*4710*/  LEA R20, R25.reuse, R18, 0x2 ;  /* 0x0000001219147211 */ /* 0x044fe200078e10ff */
[----:B------:R-:W2:Y:S01]  /*4720*/  LDS R11, [R11] ;  /* 0x000000000b0b7984 */ /* 0x000ea20000000800 */
[----:B------:R-:W-:-:S02]  /*4730*/  LEA R22, R25, R22, 0x2 ;  /* 0x0000001619167211 */ /* 0x000fc400078e10ff */
[----:B------:R-:W-:Y:S01]  /*4740*/  ISETP.GE.AND P1, PT, R3, -0xc, PT ;  /* 0xfffffff40300780c */ /* 0x000fe20003f26270 */
[----:B------:R-:W5:Y:S01]  /*4750*/  LDS R29, [R4] ;  /* 0x00000000041d7984 */ /* 0x000f620000000800 */
[----:B------:R-:W-:-:S03]  /*4760*/  LEA R2, R25, R2, 0x2 ;  /* 0x0000000219027211 */ /* 0x000fc600078e10ff */
[----:B------:R-:W1:Y:S01]  /*4770*/  LDS R21, [R21] ;  /* 0x0000000015157984 */ /* 0x000e620000000800 */
[----:B------:R-:W-:-:S03]  /*4780*/  LEA R2, R25, R2, 0x2 ;  /* 0x0000000219027211 */ /* 0x000fc600078e10ff */
[----:B------:R-:W1:Y:S01]  /*4790*/  LDS R10, [R10] ;  /* 0x000000000a0a7984 */ /* 0x000e620000000800 */
[----:B------:R-:W-:-:S04]  /*47a0*/  LEA R2, R25, R2, 0x2 ;  /* 0x0000000219027211 */ /* 0x000fc800078e10ff */
[C---:B------:R-:W-:Y:S01]  /*47b0*/  LEA R2, R25.reuse, R2, 0x2 ;  /* 0x0000000219027211 */ /* 0x040fe200078e10ff */
[----:B---3--:R3:W-:Y:S04]  /*47c0*/  STG.E desc[UR8][R26.64], R13 ;  /* 0x0000000d1a007986 */ /* 0x0087e8000c101908 */
[----:B0-----:R0:W-:Y:S01]  /*47d0*/  STG.E desc[UR8][R14.64], R19 ;  /* 0x000000130e007986 */ /* 0x0011e2000c101908 */
[----:B---3--:R-:W-:Y:S01]  /*47e0*/  IMAD.WIDE.U32 R12, R24, 0x4, R6 ;  /* 0x00000004180c7825 */ /* 0x008fe200078e0006 */
[----:B------:R-:W-:-:S03]  /*47f0*/  LEA R24, R25, R24, 0x2 ;  /* 0x0000001819187211 */ /* 0x000fc600078e10ff */
[----:B------:R-:W-:Y:S01]  /*4800*/  IMAD.WIDE.U32 R26, R20, 0x4, R6 ;  /* 0x00000004141a7825 */ /* 0x000fe200078e0006 */
[----:B----4-:R3:W-:Y:S01]  /*4810*/  STG.E desc[UR8][R12.64], R17 ;  /* 0x000000110c007986 */ /* 0x0107e2000c101908 */
[C---:B------:R-:W-:Y:S02]  /*4820*/  LEA R20, R25.reuse, R20, 0x2 ;  /* 0x0000001419147211 */ /* 0x040fe400078e10ff */
[C---:B0-----:R-:W-:Y:S01]  /*4830*/  IMAD R15, R25.reuse, 0xc, R4 ;  /* 0x0000000c190f7824 */ /* 0x041fe200078e0204 */
[C---:B------:R-:W-:Y:S01]  /*4840*/  LEA R4, R25.reuse, R4, 0x4 ;  /* 0x0000000419047211 */ /* 0x040fe200078e20ff */
[--C-:B------:R-:W-:Y:S01]  /*4850*/  IMAD.WIDE.U32 R18, R22, 0x4, R6.reuse ;  /* 0x0000000416127825 */ /* 0x100fe200078e0006 */
[C---:B------:R-:W-:Y:S02]  /*4860*/  LEA R22, R25.reuse, R22, 0x2 ;  /* 0x0000001619167211 */ /* 0x040fe400078e10ff */
[----:B------:R-:W-:Y:S01]  /*4870*/  LEA R14, R25, R4, 0x2 ;  /* 0x00000004190e7211 */ /* 0x000fe200078e10ff */
[----:B------:R-:W0:Y:S01]  /*4880*/  LDS R15, [R15] ;  /* 0x000000000f0f7984 */ /* 0x000e220000000800 */
[----:B---3--:R-:W-:-:S03]  /*4890*/  IMAD.WIDE.U32 R16, R28, 0x4, R6 ;  /* 0x000000041c107825 */ /* 0x008fc600078e0006 */
[----:B------:R-:W3:Y:S01]  /*48a0*/  LDS R13, [R4] ;  /* 0x00000000040d7984 */ /* 0x000ee20000000800 */
[C---:B------:R-:W-:Y:S02]  /*48b0*/  LEA R12, R25.reuse, R4, 0x3 ;  /* 0x00000004190c7211 */ /* 0x040fe400078e18ff */
[C---:B------:R-:W-:Y:S01]  /*48c0*/  LEA R28, R25.reuse, R28, 0x2 ;  /* 0x0000001c191c7211 */ /* 0x040fe200078e10ff */
[----:B--2---:R2:W-:Y:S04]  /*48d0*/  STG.E desc[UR8][R16.64], R11 ;  /* 0x0000000b10007986 */ /* 0x0045e8000c101908 */
[----:B------:R4:W3:Y:S04]  /*48e0*/  LDS R11, [R14] ;  /* 0x000000000e0b7984 */ /* 0x0008e80000000800 */
[----:B-----5:R5:W-:Y:S01]  /*48f0*/  STG.E desc[UR8][R26.64], R29 ;  /* 0x0000001d1a007986 */ /* 0x020be2000c101908 */
[C---:B--2---:R-:W-:Y:S01]  /*4900*/  IMAD R17, R25.reuse, 0xc, R4 ;  /* 0x0000000c19117824 */ /* 0x044fe200078e0204 */
[----:B------:R-:W-:-:S02]  /*4910*/  LEA R4, R25, R4, 0x4 ;  /* 0x0000000419047211 */ /* 0x000fc400078e20ff */
[----:B------:R-:W2:Y:S04]  /*4920*/  LDS R16, [R12] ;  /* 0x000000000c107984 */ /* 0x000ea80000000800 */
[----:B------:R-:W2:Y:S01]  /*4930*/  LDS R17, [R17] ;  /* 0x0000000011117984 */ /* 0x000ea20000000800 */
[C---:B----4-:R-:W-:Y:S01]  /*4940*/  IMAD R14, R25.reuse, 0xc, R4 ;  /* 0x0000000c190e7824 */ /* 0x050fe200078e0204 */
[CC--:B-----5:R-:W-:Y:S02]  /*4950*/  LEA R29, R25.reuse, R4.reuse, 0x2 ;  /* 0x00000004191d7211 */ /* 0x0e0fe400078e10ff */
[C---:B------:R-:W-:Y:S01]  /*4960*/  LEA R27, R25.reuse, R4, 0x3 ;  /* 0x00000004191b7211 */ /* 0x040fe200078e18ff */
[----:B------:R-:W4:Y:S04]  /*4970*/  LDS R26, [R4] ;  /* 0x00000000041a7984 */ /* 0x000f280000000800 */
[----:B------:R-:W5:Y:S04]  /*4980*/  LDS R29, [R29] ;  /* 0x000000001d1d7984 */ /* 0x000f680000000800 */
[----:B-1----:R1:W-:Y:S04]  /*4990*/  STG.E desc[UR8][R18.64], R21 ;  /* 0x0000001512007986 */ /* 0x0023e8000c101908 */
[----:B------:R-:W5:Y:S04]  /*49a0*/  LDS R27, [R27] ;  /* 0x000000001b1b7984 */ /* 0x000f680000000800 */
[----:B------:R-:W5:Y:S01]  /*49b0*/  LDS R21, [R14] ;  /* 0x000000000e157984 */ /* 0x000f620000000800 */
[----:B-1----:R-:W-:Y:S01]  /*49c0*/  IMAD.WIDE.U32 R18, R24, 0x4, R6 ;  /* 0x0000000418127825 */ /* 0x002fe200078e0006 */
[----:B------:R-:W-:-:S04]  /*49d0*/  LEA R24, R25, R24, 0x2 ;  /* 0x0000001819187211 */ /* 0x000fc800078e10ff */
[----:B------:R1:W-:Y:S02]  /*49e0*/  STG.E desc[UR8][R18.64], R10 ;  /* 0x0000000a12007986 */ /* 0x0003e4000c101908 */
[----:B-1----:R-:W-:Y:S01]  /*49f0*/  IMAD.WIDE.U32 R18, R28, 0x4, R6 ;  /* 0x000000041c127825 */ /* 0x002fe200078e0006 */
[----:B------:R-:W-:-:S04]  /*4a00*/  LEA R28, R25, R28, 0x2 ;  /* 0x0000001c191c7211 */ /* 0x000fc800078e10ff */
[----:B0-----:R0:W-:Y:S02]  /*4a10*/  STG.E desc[UR8][R18.64], R15 ;  /* 0x0000000f12007986 */ /* 0x0011e4000c101908 */
[----:B0-----:R-:W-:Y:S01]  /*4a20*/  IMAD.WIDE.U32 R14, R20, 0x4, R6 ;  /* 0x00000004140e7825 */ /* 0x001fe200078e0006 */
[----:B------:R-:W-:-:S03]  /*4a30*/  LEA R20, R25, R20, 0x2 ;  /* 0x0000001419147211 */ /* 0x000fc600078e10ff */
[--C-:B------:R-:W-:Y:S01]  /*4a40*/  IMAD.WIDE.U32 R18, R28, 0x4, R6.reuse ;  /* 0x000000041c127825 */ /* 0x100fe200078e0006 */
[----:B---3--:R0:W-:Y:S01]  /*4a50*/  STG.E desc[UR8][R14.64], R13 ;  /* 0x0000000d0e007986 */ /* 0x0081e2000c101908 */
[C---:B------:R-:W-:Y:S02]  /*4a60*/  LEA R28, R25.reuse, R28, 0x2 ;  /* 0x0000001c191c7211 */ /* 0x040fe400078e10ff */
[----:B0-----:R-:W-:Y:S01]  /*4a70*/  IMAD.WIDE.U32 R12, R22, 0x4, R6 ;  /* 0x00000004160c7825 */ /* 0x001fe200078e0006 */
[----:B------:R-:W-:-:S03]  /*4a80*/  LEA R22, R25, R22, 0x2 ;  /* 0x0000001619167211 */ /* 0x000fc600078e10ff */
[--C-:B------:R-:W-:Y:S01]  /*4a90*/  IMAD.WIDE.U32 R14, R20, 0x4, R6.reuse ;  /* 0x00000004140e7825 */ /* 0x100fe200078e0006 */
[----:B------:R0:W-:Y:S03]  /*4aa0*/  STG.E desc[UR8][R12.64], R11 ;  /* 0x0000000b0c007986 */ /* 0x0001e6000c101908 */
[----:B0-----:R-:W-:Y:S01]  /*4ab0*/  IMAD.WIDE.U32 R10, R24, 0x4, R6 ;  /* 0x00000004180a7825 */ /* 0x001fe200078e0006 */
[----:B------:R-:W-:-:S03]  /*4ac0*/  LEA R24, R25, R24, 0x2 ;  /* 0x0000001819187211 */ /* 0x000fc600078e10ff */
[----:B------:R-:W-:Y:S01]  /*4ad0*/  IMAD.WIDE.U32 R12, R22, 0x4, R6 ;  /* 0x00000004160c7825 */ /* 0x000fe200078e0006 */
[----:B--2---:R0:W-:Y:S01]  /*4ae0*/  STG.E desc[UR8][R10.64], R16 ;  /* 0x000000100a007986 */ /* 0x0041e2000c101908 */
[----:B------:R-:W-:-:S03]  /*4af0*/  LEA R22, R25, R22, 0x2 ;  /* 0x0000001619167211 */ /* 0x000fc600078e10ff */
[----:B------:R1:W-:Y:S04]  /*4b00*/  STG.E desc[UR8][R18.64], R17 ;  /* 0x0000001112007986 */ /* 0x0003e8000c101908 */
[----:B----4-:R2:W-:Y:S01]  /*4b10*/  STG.E desc[UR8][R14.64], R26 ;  /* 0x0000001a0e007986 */ /* 0x0105e2000c101908 */
[----:B0-----:R-:W-:-:S03]  /*4b20*/  IMAD.WIDE.U32 R10, R24, 0x4, R6 ;  /* 0x00000004180a7825 */ /* 0x001fc600078e0006 */
[----:B-----5:R2:W-:Y:S01]  /*4b30*/  STG.E desc[UR8][R12.64], R29 ;  /* 0x0000001d0c007986 */ /* 0x0205e2000c101908 */
[C---:B------:R-:W-:Y:S01]  /*4b40*/  LEA R24, R25.reuse, R24, 0x2 ;  /* 0x0000001819187211 */ /* 0x040fe200078e10ff */
[----:B-1----:R-:W-:Y:S02]  /*4b50*/  IMAD.WIDE.U32 R16, R28, 0x4, R6 ;  /* 0x000000041c107825 */ /* 0x002fe400078e0006 */
[----:B------:R2:W-:Y:S01]  /*4b60*/  STG.E desc[UR8][R10.64], R27 ;  /* 0x0000001b0a007986 */ /* 0x0005e2000c101908 */
[C---:B------:R-:W-:Y:S02]  /*4b70*/  LEA R18, R25.reuse, R20, 0x2 ;  /* 0x0000001419127211 */ /* 0x040fe400078e10ff */
[C---:B------:R-:W-:Y:S01]  /*4b80*/  LEA R28, R25.reuse, R28, 0x2 ;  /* 0x0000001c191c7211 */ /* 0x040fe200078e10ff */
[----:B------:R2:W-:Y:S01]  /*4b90*/  STG.E desc[UR8][R16.64], R21 ;  /* 0x0000001510007986 */ /* 0x0005e2000c101908 */
[----:B------:R-:W-:Y:S01]  /*4ba0*/  LEA R20, R25, R4, 0x4 ;  /* 0x0000000419147211 */ /* 0x000fe200078e20ff */
[----:B------:R-:W-:Y:S06]  /*4bb0*/  @!P1 BRA `(.L_x_35) ;  /* 0xfffffff800a49947 */ /* 0x000fec000383ffff */
.L_x_34:
[----:B------:R-:W-:-:S04]  /*4bc0*/  IADD3 R4, PT, PT, -R3, RZ, RZ ;  /* 0x000000ff03047210 */ /* 0x000fc80007ffe1ff */
[----:B------:R-:W-:-:S13]  /*4bd0*/  ISETP.GT.AND P1, PT, R4, 0x4, PT ;  /* 0x000000040400780c */ /* 0x000fda0003f24270 */
[----:B------:R-:W-:Y:S05]  /*4be0*/  @!P1 BRA `(.L_x_36) ;  /* 0x0000000000b49947 */ /* 0x000fea0003800000 */
[----:B--2---:R-:W0:Y:S01]  /*4bf0*/  LDS R21, [R20] ;  /* 0x0000000014157984 */ /* 0x004e220000000800 */
[CC--:B------:R-:W-:Y:S01]  /*4c00*/  LEA R12, R25.reuse, R20.reuse, 0x2 ;  /* 0x00000014190c7211 */ /* 0x0c0fe200078e10ff */
[C---:B------:R-:W-:Y:S01]  /*4c10*/  IMAD R13, R25.reuse, 0xc, R20 ;  /* 0x0000000c190d7824 */ /* 0x040fe200078e0214 */
[CC--:B------:R-:W-:Y:S01]  /*4c20*/  LEA R11, R25.reuse, R20.reuse, 0x3 ;  /* 0x00000014190b7211 */ /* 0x0c0fe200078e18ff */
[----:B------:R-:W2:Y:S01]  /*4c30*/  LDC.64 R16, c[0x0][0x380] ;  /* 0x0000e000ff107b82 */ /* 0x000ea20000000a00 */
[C---:B------:R-:W-:Y:S02]  /*4c40*/  LEA R4, R25.reuse, R20, 0x4 ;  /* 0x0000001419047211 */ /* 0x040fe400078e20ff */
[----:B------:R-:W3:Y:S01]  /*4c50*/  LDS R12, [R12] ;  /* 0x000000000c0c7984 */ /* 0x000ee20000000800 */
[C---:B------:R-:W-:Y:S02]  /*4c60*/  LEA R2, R25.reuse, R2, 0x2 ;  /* 0x0000000219027211 */ /* 0x040fe400078e10ff */
[CC--:B------:R-:W-:Y:S01]  /*4c70*/  LEA R29, R25.reuse, R4.reuse, 0x2 ;  /* 0x00000004191d7211 */ /* 0x0c0fe200078e10ff */
[----:B------:R-:W4:Y:S01]  /*4c80*/  LDS R11, [R11] ;  /* 0x000000000b0b7984 */ /* 0x000f220000000800 */
[C---:B------:R-:W-:Y:S01]  /*4c90*/  LEA R19, R25.reuse, R4, 0x3 ;  /* 0x0000000419137211 */ /* 0x040fe200078e18ff */
[----:B------:R-:W-:Y:S01]  /*4ca0*/  IMAD R6, R25, 0xc, R4 ;  /* 0x0000000c19067824 */ /* 0x000fe200078e0204 */
[----:B------:R-:W-:Y:S01]  /*4cb0*/  PLOP3.LUT P0, PT, PT, PT, PT, 0x8, 0x80 ;  /* 0x000000000080781c */ /* 0x000fe20003f0e170 */
[----:B------:R-:W5:Y:S01]  /*4cc0*/  LDS R13, [R13] ;  /* 0x000000000d0d7984 */ /* 0x000f620000000800 */
[----:B------:R-:W-:-:S02]  /*4cd0*/  IADD3 R3, PT, PT, R3, 0x8, RZ ;  /* 0x0000000803037810 */ /* 0x000fc40007ffe0ff */
[C---:B------:R-:W-:Y:S01]  /*4ce0*/  LEA R2, R25.reuse, R2, 0x2 ;  /* 0x0000000219027211 */ /* 0x040fe200078e10ff */
[----:B------:R-:W1:Y:S04]  /*4cf0*/  LDS R7, [R4] ;  /* 0x0000000004077984 */ /* 0x000e680000000800 */
[----:B------:R-:W1:Y:S04]  /*4d00*/  LDS R29, [R29] ;  /* 0x000000001d1d7984 */ /* 0x000e680000000800 */
[----:B------:R-:W1:Y:S01]  /*4d10*/  LDS R19, [R19] ;  /* 0x0000000013137984 */ /* 0x000e620000000800 */
[----:B--2---:R-:W-:Y:S01]  /*4d20*/  IMAD.WIDE.U32 R14, R18, 0x4, R16 ;  /* 0x00000004120e7825 */ /* 0x004fe200078e0010 */
[----:B------:R-:W-:-:S02]  /*4d30*/  LEA R18, R25, R18, 0x2 ;  /* 0x0000001219127211 */ /* 0x000fc400078e10ff */
[----:B------:R-:W2:Y:S01]  /*4d40*/  LDS R6, [R6] ;  /* 0x0000000006067984 */ /* 0x000ea20000000800 */
[--C-:B------:R-:W-:Y:S01]  /*4d50*/  IMAD.WIDE.U32 R26, R24, 0x4, R16.reuse ;  /* 0x00000004181a7825 */ /* 0x100fe200078e0010 */
[C---:B------:R-:W-:Y:S02]  /*4d60*/  LEA R24, R25.reuse, R24, 0x2 ;  /* 0x0000001819187211 */ /* 0x040fe400078e10ff */
[----:B0-----:R0:W-:Y:S02]  /*4d70*/  STG.E desc[UR8][R14.64], R21 ;  /* 0x000000150e007986 */ /* 0x0011e4000c101908 */
[----:B0-----:R-:W-:Y:S01]  /*4d80*/  IMAD.WIDE.U32 R20, R22, 0x4, R16 ;  /* 0x0000000416147825 */ /* 0x001fe200078e0010 */
[----:B------:R-:W-:-:S03]  /*4d90*/  LEA R22, R25, R22, 0x2 ;  /* 0x0000001619167211 */ /* 0x000fc600078e10ff */
[----:B------:R-:W-:Y:S01]  /*4da0*/  IMAD.WIDE.U32 R14, R18, 0x4, R16 ;  /* 0x00000004120e7825 */ /* 0x000fe200078e0010 */
[----:B---3--:R0:W-:Y:S01]  /*4db0*/  STG.E desc[UR8][R20.64], R12 ;  /* 0x0000000c14007986 */ /* 0x0081e2000c101908 */
[----:B------:R-:W-:-:S03]  /*4dc0*/  LEA R18, R25, R18, 0x2 ;  /* 0x0000001219127211 */ /* 0x000fc600078e10ff */
[----:B----4-:R3:W-:Y:S01]  /*4dd0*/  STG.E desc[UR8][R26.64], R11 ;  /* 0x0000000b1a007986 */ /* 0x0107e2000c101908 */
[C---:B0-----:R-:W-:Y:S01]  /*4de0*/  LEA R20, R25.reuse, R4, 0x4 ;  /* 0x0000000419147211 */ /* 0x041fe200078e20ff */
[----:B---3--:R-:W-:Y:S01]  /*4df0*/  IMAD.WIDE.U32 R10, R28, 0x4, R16 ;  /* 0x000000041c0a7825 */ /* 0x008fe200078e0010 */
[----:B------:R-:W-:-:S04]  /*4e00*/  LEA R28, R25, R28, 0x2 ;  /* 0x0000001c191c7211 */ /* 0x000fc800078e10ff */
[----:B-----5:R0:W-:Y:S04]  /*4e10*/  STG.E desc[UR8][R10.64], R13 ;  /* 0x0000000d0a007986 */ /* 0x0201e8000c101908 */
[----:B-1----:R3:W-:Y:S01]  /*4e20*/  STG.E desc[UR8][R14.64], R7 ;  /* 0x000000070e007986 */ /* 0x0027e2000c101908 */
[----:B0-----:R-:W-:Y:S01]  /*4e30*/  IMAD.WIDE.U32 R12, R22, 0x4, R16 ;  /* 0x00000004160c7825 */ /* 0x001fe200078e0010 */
[----:B------:R-:W-:-:S03]  /*4e40*/  LEA R22, R25, R22, 0x2 ;  /* 0x0000001619167211 */ /* 0x000fc600078e10ff */
[--C-:B------:R-:W-:Y:S01]  /*4e50*/  IMAD.WIDE.U32 R10, R24, 0x4, R16.reuse ;  /* 0x00000004180a7825 */ /* 0x100fe200078e0010 */
[----:B------:R3:W-:Y:S01]  /*4e60*/  STG.E desc[UR8][R12.64], R29 ;  /* 0x0000001d0c007986 */ /* 0x0007e2000c101908 */
[C---:B------:R-:W-:Y:S02]  /*4e70*/  LEA R24, R25.reuse, R24, 0x2 ;  /* 0x0000001819187211 */ /* 0x040fe400078e10ff */
[----:B------:R-:W-:Y:S01]  /*4e80*/  IMAD.WIDE.U32 R16, R28, 0x4, R16 ;  /* 0x000000041c107825 */ /* 0x000fe200078e0010 */
[----:B------:R3:W-:Y:S01]  /*4e90*/  STG.E desc[UR8][R10.64], R19 ;  /* 0x000000130a007986 */ /* 0x0007e2000c101908 */
[----:B------:R-:W-:-:S03]  /*4ea0*/  LEA R28, R25, R28, 0x2 ;  /* 0x0000001c191c7211 */ /* 0x000fc600078e10ff */
[----:B--2---:R3:W-:Y:S04]  /*4eb0*/  STG.E desc[UR8][R16.64], R6 ;  /* 0x0000000610007986 */ /* 0x0047e8000c101908 */
.L_x_36:
[----:B------:R-:W-:-:S13]  /*4ec0*/  ISETP.NE.OR P0, PT, R3, RZ, P0 ;  /* 0x000000ff0300720c */ /* 0x000fda0000705670 */
[----:B------:R-:W-:Y:S05]  /*4ed0*/  @!P0 BRA `(.L_x_32) ;  /* 0x0000000000608947 */ /* 0x000fea0003800000 */
.L_x_33:
[CC--:B0--3--:R-:W-:Y:S01]  /*4ee0*/  LEA R19, R25.reuse, R20.reuse, 0x2 ;  /* 0x0000001419137211 */ /* 0x0c9fe200078e10ff */
[C---:B--2---:R-:W-:Y:S01]  /*4ef0*/  IMAD R27, R25.reuse, 0xc, R20 ;  /* 0x0000000c191b7824 */ /* 0x044fe200078e0214 */
[----:B------:R-:W-:Y:S01]  /*4f00*/  LEA R21, R25, R20, 0x3 ;  /* 0x0000001419157211 */ /* 0x000fe200078e18ff */
[----:B------:R0:W2:Y:S01]  /*4f10*/  LDS R17, [R20] ;  /* 0x0000000014117984 */ /* 0x0000a20000000800 */
[--C-:B-1----:R-:W-:Y:S01]  /*4f20*/  IMAD.WIDE.U32 R14, R18, 0x4, R8.reuse ;  /* 0x00000004120e7825 */ /* 0x102fe200078e0008 */
[----:B------:R-:W-:Y:S02]  /*4f30*/  IADD3 R3, PT, PT, R3, 0x4, RZ ;  /* 0x0000000403037810 */ /* 0x000fe40007ffe0ff */
[----:B------:R-:W1:Y:S01]  /*4f40*/  LDS R19, [R19] ;  /* 0x0000000013137984 */ /* 0x000e620000000800 */
[--C-:B------:R-:W-:Y:S01]  /*4f50*/  IMAD.WIDE.U32 R6, R22, 0x4, R8.reuse ;  /* 0x0000000416067825 */ /* 0x100fe200078e0008 */
[----:B------:R-:W-:Y:S02]  /*4f60*/  ISETP.NE.AND P0, PT, R3, RZ, PT ;  /* 0x000000ff0300720c */ /* 0x000fe40003f05270 */
[----:B------:R-:W3:Y:S01]  /*4f70*/  LDS R21, [R21] ;  /* 0x0000000015157984 */ /* 0x000ee20000000800 */
[----:B------:R-:W-:Y:S01]  /*4f80*/  IMAD.WIDE.U32 R10, R24, 0x4, R8 ;  /* 0x00000004180a7825 */ /* 0x000fe200078e0008 */
[----:B------:R-:W-:-:S02]  /*4f90*/  LEA R2, R25, R2, 0x2 ;  /* 0x0000000219027211 */ /* 0x000fc400078e10ff */
[----:B------:R-:W4:Y:S01]  /*4fa0*/  LDS R27, [R27] ;  /* 0x000000001b1b7984 */ /* 0x000f220000000800 */
[----:B------:R-:W-:Y:S01]  /*4fb0*/  IMAD.WIDE.U32 R12, R28, 0x4, R8 ;  /* 0x000000041c0c7825 */ /* 0x000fe200078e0008 */
[C---:B------:R-:W-:Y:S02]  /*4fc0*/  LEA R18, R25.reuse, R18, 0x2 ;  /* 0x0000001219127211 */ /* 0x040fe400078e10ff */
[C---:B------:R-:W-:Y:S02]  /*4fd0*/  LEA R22, R25.reuse, R22, 0x2 ;  /* 0x0000001619167211 */ /* 0x040fe400078e10ff */
[C---:B------:R-:W-:Y:S02]  /*4fe0*/  LEA R24, R25.reuse, R24, 0x2 ;  /* 0x0000001819187211 */ /* 0x040fe400078e10ff */
[C---:B------:R-:W-:Y:S02]  /*4ff0*/  LEA R28, R25.reuse, R28, 0x2 ;  /* 0x0000001c191c7211 */ /* 0x040fe400078e10ff */
[----:B0-----:R-:W-:Y:S01]  /*5000*/  LEA R20, R25, R20, 0x4 ;  /* 0x0000001419147211 */ /* 0x001fe200078e20ff */
[----:B--2---:R0:W-:Y:S04]  /*5010*/  STG.E desc[UR8][R14.64], R17 ;  /* 0x000000110e007986 */ /* 0x0041e8000c101908 */
[----:B-1----:R0:W-:Y:S04]  /*5020*/  STG.E desc[UR8][R6.64], R19 ;  /* 0x0000001306007986 */ /* 0x0021e8000c101908 */
[----:B---3--:R0:W-:Y:S04]  /*5030*/  STG.E desc[UR8][R10.64], R21 ;  /* 0x000000150a007986 */ /* 0x0081e8000c101908 */
[----:B----4-:R0:W-:Y:S01]  /*5040*/  STG.E desc[UR8][R12.64], R27 ;  /* 0x0000001b0c007986 */ /* 0x0101e2000c101908 */
[----:B------:R-:W-:Y:S05]  /*5050*/  @P0 BRA `(.L_x_33) ;  /* 0xfffffffc00a00947 */ /* 0x000fea000383ffff */
.L_x_32:
[----:B------:R-:W-:-:S13]  /*5060*/  ISETP.NE.AND P0, PT, R5, RZ, PT ;  /* 0x000000ff0500720c */ /* 0x000fda0003f05270 */
[----:B------:R-:W-:Y:S05]  /*5070*/  @!P0 EXIT ;  /* 0x000000000000894d */ /* 0x000fea0003800000 */
[----:B------:R-:W5:Y:S01]  /*5080*/  S2UR UR5, SR_CgaCtaId ;  /* 0x00000000000579c3 */ /* 0x000f620000008800 */
[----:B------:R-:W-:Y:S01]  /*5090*/  UMOV UR4, 0x400 ;  /* 0x0000040000047882 */ /* 0x000fe20000000000 */
[----:B------:R-:W-:Y:S01]  /*50a0*/  IADD3 R0, PT, PT, R0, R2, RZ ;  /* 0x0000000200007210 */ /* 0x000fe20007ffe0ff */
[----:B------:R-:W-:Y:S01]  /*50b0*/  UIADD3 UR4, UPT, UPT, UR4, 0x4d0, URZ ;  /* 0x000004d004047890 */ /* 0x000fe2000fffe0ff */
[----:B------:R-:W-:-:S03]  /*50c0*/  IADD3 R5, PT, PT, -R5, RZ, RZ ;  /* 0x000000ff05057210 */ /* 0x000fc60007ffe1ff */
[----:B------:R-:W-:Y:S01]  /*50d0*/  IMAD R23, R23, 0xa, R0 ;  /* 0x0000000a17177824 */ /* 0x000fe200078e0200 */
[----:B0--3--:R-:W0:Y:S01]  /*50e0*/  LDC.64 R6, c[0x0][0x380] ;  /* 0x0000e000ff067b82 */ /* 0x009e220000000a00 */
[----:B-----5:R-:W-:-:S06]  /*50f0*/  ULEA UR4, UR5, UR4, 0x18 ;  /* 0x0000000405047291 */ /* 0x020fcc000f8ec0ff */
[----:B------:R-:W-:-:S07]  /*5100*/  LEA R0, R0, UR4, 0x2 ;  /* 0x0000000400007c11 */ /* 0x000fce000f8e10ff */
.L_x_37:
[----:B-1-34-:R1:W3:Y:S01]  /*5110*/  LDS R9, [R0] ;  /* 0x0000000000097984 */ /* 0x01a2e20000000800 */
[----:B0-----:R-:W-:Y:S01]  /*5120*/  IMAD.WIDE.U32 R2, R23, 0x4, R6 ;  /* 0x0000000417027825 */ /* 0x001fe200078e0006 */
[----:B------:R-:W-:Y:S02]  /*5130*/  IADD3 R5, PT, PT, R5, 0x1, RZ ;  /* 0x0000000105057810 */ /* 0x000fe40007ffe0ff */
[----:B------:R-:W-:Y:S02]  /*5140*/  IADD3 R23, PT, PT, R25, R23, RZ ;  /* 0x0000001719177210 */ /* 0x000fe40007ffe0ff */
[----:B------:R-:W-:Y:S02]  /*5150*/  ISETP.NE.AND P0, PT, R5, RZ, PT ;  /* 0x000000ff0500720c */ /* 0x000fe40003f05270 */
[----:B-1----:R-:W-:Y:S01]  /*5160*/  LEA R0, R25, R0, 0x2 ;  /* 0x0000000019007211 */ /* 0x002fe200078e10ff */
[----:B---3--:R3:W-:Y:S10]  /*5170*/  STG.E desc[UR8][R2.64], R9 ;  /* 0x0000000902007986 */ /* 0x0087f4000c101908 */
[----:B------:R-:W-:Y:S05]  /*5180*/  @P0 BRA `(.L_x_37) ;  /* 0xfffffffc00e00947 */ /* 0x000fea000383ffff */
[----:B------:R-:W-:Y:S05]  /*5190*/  EXIT ;  /* 0x000000000000794d */ /* 0x000fea0003800000 */
.L_x_38:
[----:B------:R-:W-:-:S00]  /*51a0*/  BRA `(.L_x_38) ;  /* 0xfffffffc00fc7947 */ /* 0x000fc0000383ffff */
[----:B------:R-:W-:-:S00]  /*51b0*/  NOP ;  /* 0x0000000000007918 */ /* 0x000fc00000000000 */
        /* <DEDUP_REMOVED lines=12> */
.L_x_39:


//--------------------- .nv.shared.pop_nca_executor_run_batch --------------------------
	.section	.nv.shared.pop_nca_executor_run_batch,"aw",@nobits
	.sectionflags	@""
	.align	16
.nv.shared.pop_nca_executor_run_batch:
	.zero		2256


//--------------------- .nv.shared.reserved.0     --------------------------
	.section	.nv.shared.reserved.0,"aw",@nobits
	.weak		__nv_reservedSMEM_offset_0_alias
	.size		__nv_reservedSMEM_offset_0_alias, 0, 64
	.other		__nv_reservedSMEM_offset_0_alias,@"STO_CUDA_RESERVED_SHARED STV_DEFAULT"
__nv_reservedSMEM_offset_0_alias:
	.zero		0
	.zero		64


//--------------------- .nv.constant0.pop_nca_executor_run_batch --------------------------
	.section	.nv.constant0.pop_nca_executor_run_batch,"a",@progbits
	.sectionflags	@""
	.align	4
.nv.constant0.pop_nca_executor_run_batch:
	.zero		936


//--------------------- SYMBOLS --------------------------

	.type		.nv.reservedSmem.offset0,@object
	.size		.nv.reservedSmem.offset0,0x4
	.type		.nv.reservedSmem.cap,@object
	.size		.nv.reservedSmem.cap,0x4
